	.target	sm_90a

	.elftype	@"ET_EXEC"


//--------------------- .note.nv.tkinfo           --------------------------
	.section	.note.nv.tkinfo,"",@"SHT_NOTE"
	.sectionflags	@"SHF_NOTE_NV_TKINFO"
	.tkinfo
        /*0018*/ 	.word	0x00000002
        /*0030*/ 	.string	""
        /*0030*/ 	.string	"ptxas"
        /*0030*/ 	.string	"Cuda compilation tools, release 13.0, V13.0.88"
        /*0030*/ 	.string	"Build cuda_13.0.r13.0/compiler.36424714_0"
        /*0030*/ 	.string	"-arch sm_90a -m 64 "



//--------------------- .note.nv.cuinfo           --------------------------
	.section	.note.nv.cuinfo,"",@"SHT_NOTE"
	.sectionflags	@"SHF_NOTE_NV_CUINFO"
        /*0018*/ 	.short	0x0002
        /*001a*/ 	.short	0x005a
        /*001c*/ 	.short	0x0082
	.zero		2


//--------------------- .nv.info                  --------------------------
	.section	.nv.info,"",@"SHT_CUDA_INFO"
	.align	4


	//----- nvinfo : EIATTR_REGCOUNT
	.align		4
        /*0000*/ 	.byte	0x04, 0x2f
        /*0002*/ 	.short	(.L_12 - .L_11)
	.align		4
.L_11:
        /*0004*/ 	.word	index@(_ZN7cutlass13device_kernelINS_4gemm6kernel13GemmUniversalIN4cute5tupleIJiiiiEEENS1_10collective13CollectiveMmaINS1_37MainloopSm90TmaGmmaWarpSpecializedFP8ILi18ENS5_IJNS4_1CILi1EEENSA_ILi8EEESB_EEENS1_35KernelTmaWarpSpecializedCooperativeEEENS5_IJNSA_ILi256EEENSA_ILi128EEENSA_ILi32EEEEEENS_12float_e5m2_tENS5_IJlSB_lEEESK_SL_NS4_8TiledMMAINS4_8MMA_AtomIJNS4_4SM904GMMA31MMA_64x128x32_F32E5M2E5M2_SS_TNILNSP_7ScaleInE1ELSR_1EEEEEENS4_6LayoutINS5_IJNSA_ILi2EEESB_SB_EEENS5_IJSB_NSA_ILi0EEESX_EEEEENS5_IJNS4_10UnderscoreES10_S10_EEEEENS4_23SM90_TMA_LOAD_MULTICASTENS4_14ComposedLayoutINS4_7SwizzleILi1ELi4ELi3EEENS4_18smem_ptr_flag_bitsILi8EEENSU_INS5_IJSC_SI_EEENS5_IJSI_SB_EEEEEEEvNS4_8identityENS4_13SM90_TMA_LOADES1C_vS1D_EENS_8epilogue10collective6detail29Sm90TmaWarpSpecializedAdapterINS1H_15DefaultEpilogueISK_SL_SL_NS1G_6thread17LinearCombinationISK_Li1EffLNS1L_9ScaleType4KindE0ELNS_15FloatRoundStyleE2ESK_EENS1_15EpilogueDefaultEEEEEvvEEEEvNT_6ParamsE)
        /*0008*/ 	.word	0x000000a8


	//----- nvinfo : EIATTR_FRAME_SIZE
	.align		4
.L_12:
        /*000c*/ 	.byte	0x04, 0x11
        /*000e*/ 	.short	(.L_14 - .L_13)
	.align		4
.L_13:
        /*0010*/ 	.word	index@(_ZN7cutlass13device_kernelINS_4gemm6kernel13GemmUniversalIN4cute5tupleIJiiiiEEENS1_10collective13CollectiveMmaINS1_37MainloopSm90TmaGmmaWarpSpecializedFP8ILi18ENS5_IJNS4_1CILi1EEENSA_ILi8EEESB_EEENS1_35KernelTmaWarpSpecializedCooperativeEEENS5_IJNSA_ILi256EEENSA_ILi128EEENSA_ILi32EEEEEENS_12float_e5m2_tENS5_IJlSB_lEEESK_SL_NS4_8TiledMMAINS4_8MMA_AtomIJNS4_4SM904GMMA31MMA_64x128x32_F32E5M2E5M2_SS_TNILNSP_7ScaleInE1ELSR_1EEEEEENS4_6LayoutINS5_IJNSA_ILi2EEESB_SB_EEENS5_IJSB_NSA_ILi0EEESX_EEEEENS5_IJNS4_10UnderscoreES10_S10_EEEEENS4_23SM90_TMA_LOAD_MULTICASTENS4_14ComposedLayoutINS4_7SwizzleILi1ELi4ELi3EEENS4_18smem_ptr_flag_bitsILi8EEENSU_INS5_IJSC_SI_EEENS5_IJSI_SB_EEEEEEEvNS4_8identityENS4_13SM90_TMA_LOADES1C_vS1D_EENS_8epilogue10collective6detail29Sm90TmaWarpSpecializedAdapterINS1H_15DefaultEpilogueISK_SL_SL_NS1G_6thread17LinearCombinationISK_Li1EffLNS1L_9ScaleType4KindE0ELNS_15FloatRoundStyleE2ESK_EENS1_15EpilogueDefaultEEEEEvvEEEEvNT_6ParamsE)
        /*0014*/ 	.word	0x00000100


	//----- nvinfo : EIATTR_MIN_STACK_SIZE
	.align		4
.L_14:
        /*0018*/ 	.byte	0x04, 0x12
        /*001a*/ 	.short	(.L_16 - .L_15)
	.align		4
.L_15:
        /*001c*/ 	.word	index@(_ZN7cutlass13device_kernelINS_4gemm6kernel13GemmUniversalIN4cute5tupleIJiiiiEEENS1_10collective13CollectiveMmaINS1_37MainloopSm90TmaGmmaWarpSpecializedFP8ILi18ENS5_IJNS4_1CILi1EEENSA_ILi8EEESB_EEENS1_35KernelTmaWarpSpecializedCooperativeEEENS5_IJNSA_ILi256EEENSA_ILi128EEENSA_ILi32EEEEEENS_12float_e5m2_tENS5_IJlSB_lEEESK_SL_NS4_8TiledMMAINS4_8MMA_AtomIJNS4_4SM904GMMA31MMA_64x128x32_F32E5M2E5M2_SS_TNILNSP_7ScaleInE1ELSR_1EEEEEENS4_6LayoutINS5_IJNSA_ILi2EEESB_SB_EEENS5_IJSB_NSA_ILi0EEESX_EEEEENS5_IJNS4_10UnderscoreES10_S10_EEEEENS4_23SM90_TMA_LOAD_MULTICASTENS4_14ComposedLayoutINS4_7SwizzleILi1ELi4ELi3EEENS4_18smem_ptr_flag_bitsILi8EEENSU_INS5_IJSC_SI_EEENS5_IJSI_SB_EEEEEEEvNS4_8identityENS4_13SM90_TMA_LOADES1C_vS1D_EENS_8epilogue10collective6detail29Sm90TmaWarpSpecializedAdapterINS1H_15DefaultEpilogueISK_SL_SL_NS1G_6thread17LinearCombinationISK_Li1EffLNS1L_9ScaleType4KindE0ELNS_15FloatRoundStyleE2ESK_EENS1_15EpilogueDefaultEEEEEvvEEEEvNT_6ParamsE)
        /*0020*/ 	.word	0x00000100
.L_16:


//--------------------- .nv.compat                --------------------------
	.section	.nv.compat,"",@"SHT_CUDA_COMPAT_INFO"
	.align	4
        /*0000*/ 	.byte	0x02, 0x09, 0x01, 0x00, 0x02, 0x02, 0x04, 0x00, 0x02, 0x05, 0x05, 0x00, 0x03, 0x07, 0x01, 0x01
        /*0010*/ 	.byte	0x02, 0x03, 0x01, 0x00, 0x02, 0x06, 0x01, 0x00, 0x04, 0x0b, 0x08, 0x00, 0x00, 0x00, 0x00, 0x00
        /*0020*/ 	.byte	0x00, 0x00, 0x00, 0x00


//--------------------- .nv.info._ZN7cutlass13device_kernelINS_4gemm6kernel13GemmUniversalIN4cute5tupleIJiiiiEEENS1_10collective13CollectiveMmaINS1_37MainloopSm90TmaGmmaWarpSpecializedFP8ILi18ENS5_IJNS4_1CILi1EEENSA_ILi8EEESB_EEENS1_35KernelTmaWarpSpecializedCooperativeEEENS5_IJNSA_ILi256EEENSA_ILi128EEENSA_ILi32EEEEEENS_12float_e5m2_tENS5_IJlSB_lEEESK_SL_NS4_8TiledMMAINS4_8MMA_AtomIJNS4_4SM904GMMA31MMA_64x128x32_F32E5M2E5M2_SS_TNILNSP_7ScaleInE1ELSR_1EEEEEENS4_6LayoutINS5_IJNSA_ILi2EEESB_SB_EEENS5_IJSB_NSA_ILi0EEESX_EEEEENS5_IJNS4_10UnderscoreES10_S10_EEEEENS4_23SM90_TMA_LOAD_MULTICASTENS4_14ComposedLayoutINS4_7SwizzleILi1ELi4ELi3EEENS4_18smem_ptr_flag_bitsILi8EEENSU_INS5_IJSC_SI_EEENS5_IJSI_SB_EEEEEEEvNS4_8identityENS4_13SM90_TMA_LOADES1C_vS1D_EENS_8epilogue10collective6detail29Sm90TmaWarpSpecializedAdapterINS1H_15DefaultEpilogueISK_SL_SL_NS1G_6thread17LinearCombinationISK_Li1EffLNS1L_9ScaleType4KindE0ELNS_15FloatRoundStyleE2ESK_EENS1_15EpilogueDefaultEEEEEvvEEEEvNT_6ParamsE --------------------------
	.section	.nv.info._ZN7cutlass13device_kernelINS_4gemm6kernel13GemmUniversalIN4cute5tupleIJiiiiEEENS1_10collective13CollectiveMmaINS1_37MainloopSm90TmaGmmaWarpSpecializedFP8ILi18ENS5_IJNS4_1CILi1EEENSA_ILi8EEESB_EEENS1_35KernelTmaWarpSpecializedCooperativeEEENS5_IJNSA_ILi256EEENSA_ILi128EEENSA_ILi32EEEEEENS_12float_e5m2_tENS5_IJlSB_lEEESK_SL_NS4_8TiledMMAINS4_8MMA_AtomIJNS4_4SM904GMMA31MMA_64x128x32_F32E5M2E5M2_SS_TNILNSP_7ScaleInE1ELSR_1EEEEEENS4_6LayoutINS5_IJNSA_ILi2EEESB_SB_EEENS5_IJSB_NSA_ILi0EEESX_EEEEENS5_IJNS4_10UnderscoreES10_S10_EEEEENS4_23SM90_TMA_LOAD_MULTICASTENS4_14ComposedLayoutINS4_7SwizzleILi1ELi4ELi3EEENS4_18smem_ptr_flag_bitsILi8EEENSU_INS5_IJSC_SI_EEENS5_IJSI_SB_EEEEEEEvNS4_8identityENS4_13SM90_TMA_LOADES1C_vS1D_EENS_8epilogue10collective6detail29Sm90TmaWarpSpecializedAdapterINS1H_15DefaultEpilogueISK_SL_SL_NS1G_6thread17LinearCombinationISK_Li1EffLNS1L_9ScaleType4KindE0ELNS_15FloatRoundStyleE2ESK_EENS1_15EpilogueDefaultEEEEEvvEEEEvNT_6ParamsE,"",@"SHT_CUDA_INFO"
	.sectionflags	@""
	.align	4


	//----- nvinfo : EIATTR_CUDA_API_VERSION
	.align		4
        /*0000*/ 	.byte	0x04, 0x37
        /*0002*/ 	.short	(.L_18 - .L_17)
.L_17:
        /*0004*/ 	.word	0x00000082


	//----- nvinfo : EIATTR_KPARAM_INFO
	.align		4
.L_18:
        /*0008*/ 	.byte	0x04, 0x17
        /*000a*/ 	.short	(.L_20 - .L_19)
.L_19:
        /*000c*/ 	.word	0x00000000
        /*0010*/ 	.short	0x0000
        /*0012*/ 	.short	0x0070
        /*0014*/ 	.byte	0x00, 0xf0, 0x01, 0x10


	//----- nvinfo : EIATTR_SPARSE_MMA_MASK
	.align		4
.L_20:
        /*0018*/ 	.byte	0x03, 0x50
        /*001a*/ 	.short	0x0000


	//----- nvinfo : EIATTR_MAXREG_COUNT
	.align		4
        /*001c*/ 	.byte	0x03, 0x1b
        /*001e*/ 	.short	0x00a8


	//----- nvinfo : EIATTR_NUM_BARRIERS
	.align		4
        /*0020*/ 	.byte	0x02, 0x4c
        /*0022*/ 	.byte	0x01
	.zero		1


	//----- nvinfo : EIATTR_ANNOTATIONS
	.align		4
        /*0024*/ 	.byte	0x04, 0x55
        /*0026*/ 	.short	(.L_22 - .L_21)


	//   ....[0]....
.L_21:
        /*0028*/ 	.word	0x00000001
        /*002c*/ 	.byte	0x60, 0x08, 0x00, 0x00, 0x01, 0x00, 0x00, 0x00, 0x90, 0x0a, 0x00, 0x00, 0x01, 0x00, 0x00, 0x00
        /* <DEDUP_REMOVED lines=195> */
        /*0c6c*/ 	.byte	0x10, 0x0d, 0x01, 0x00, 0x01, 0x00, 0x00, 0x00, 0x60, 0x0d, 0x01, 0x00


	//----- nvinfo : EIATTR_MERCURY_ISA_VERSION
	.align		4
.L_22:
        /*0c78*/ 	.byte	0x03, 0x5f
        /*0c7a*/ 	.short	0x0101


	//----- nvinfo : EIATTR_INT_WARP_WIDE_INSTR_OFFSETS
	.align		4
        /*0c7c*/ 	.byte	0x04, 0x31
        /*0c7e*/ 	.short	(.L_24 - .L_23)


	//   ....[0]....
.L_23:
        /*0c80*/ 	.word	0x00000720


	//   ....[1]....
        /*0c84*/ 	.word	0x00000740


	//   ....[2]....
        /*0c88*/ 	.word	0x00000890


	//----- nvinfo : EIATTR_COOP_GROUP_MASK_REGIDS
	.align		4
.L_24:
        /*0c8c*/ 	.byte	0x04, 0x29
        /*0c8e*/ 	.short	(.L_26 - .L_25)


	//   ....[0]....
.L_25:
        /*0c90*/ 	.word	0xffffffff


	//   ....[1]....
        /*0c94*/ 	.word	0xffffffff


	//   ....[2]....
        /*0c98*/ 	.word	0xffffffff


	//   ....[3]....
        /*0c9c*/ 	.word	0xffffffff


	//   ....[4]....
        /*0ca0*/ 	.word	0xffffffff


	//   ....[5]....
        /*0ca4*/ 	.word	0xffffffff


	//----- nvinfo : EIATTR_COOP_GROUP_INSTR_OFFSETS
	.align		4
.L_26:
        /*0ca8*/ 	.byte	0x04, 0x28
        /*0caa*/ 	.short	(.L_28 - .L_27)


	//   ....[0]....
.L_27:
        /*0cac*/ 	.word	0x00000070


	//   ....[1]....
        /*0cb0*/ 	.word	0x00000080


	//   ....[2]....
        /*0cb4*/ 	.word	0x000001a0


	//   ....[3]....
        /*0cb8*/ 	.word	0x000005b0


	//   ....[4]....
        /*0cbc*/ 	.word	0x000009a0


	//   ....[5]....
        /*0cc0*/ 	.word	0x00001720


	//----- nvinfo : EIATTR_REG_RECONFIG
	.align		4
.L_28:
        /*0cc4*/ 	.byte	0x01, 0x54
	.zero		2


	//----- nvinfo : EIATTR_MBARRIER_INSTR_OFFSETS
	.align		4
        /*0cc8*/ 	.byte	0x04, 0x39
        /*0cca*/ 	.short	(.L_30 - .L_29)


	//   ....[0]....
.L_29:
        /*0ccc*/ 	.word	0x00000340
        /*0cd0*/ 	.word	0x000000ff
        /*0cd4*/ 	.word	0x00000000
        /*0cd8*/ 	.short	0x0100
        /*0cda*/ 	.byte	0x09
	.zero		1


	//   ....[1]....
        /*0cdc*/ 	.word	0x00000350
        /*0ce0*/ 	.word	0x000000ff
        /*0ce4*/ 	.word	0x00000090
        /*0ce8*/ 	.short	0x0100
        /*0cea*/ 	.byte	0x09
	.zero		1


	//   ....[2]....
        /*0cec*/ 	.word	0x00000360
        /*0cf0*/ 	.word	0x000000ff
        /*0cf4*/ 	.word	0x00000008
        /*0cf8*/ 	.short	0x0100
        /*0cfa*/ 	.byte	0x09
	.zero		1


	//   ....[3]....
        /*0cfc*/ 	.word	0x00000370
        /*0d00*/ 	.word	0x000000ff
        /*0d04*/ 	.word	0x00000098
        /*0d08*/ 	.short	0x0100
        /*0d0a*/ 	.byte	0x09
	.zero		1


	//   ....[4]....
        /*0d0c*/ 	.word	0x00000380
        /*0d10*/ 	.word	0x000000ff
        /*0d14*/ 	.word	0x00000010
        /*0d18*/ 	.short	0x0100
        /*0d1a*/ 	.byte	0x09
	.zero		1


	//   ....[5]....
        /*0d1c*/ 	.word	0x00000390
        /*0d20*/ 	.word	0x000000ff
        /*0d24*/ 	.word	0x000000a0
        /*0d28*/ 	.short	0x0100
        /*0d2a*/ 	.byte	0x09
	.zero		1


	//   ....[6]....
        /*0d2c*/ 	.word	0x000003a0
        /*0d30*/ 	.word	0x000000ff
        /*0d34*/ 	.word	0x00000018
        /*0d38*/ 	.short	0x0100
        /*0d3a*/ 	.byte	0x09
	.zero		1


	//   ....[7]....
        /*0d3c*/ 	.word	0x000003b0
        /*0d40*/ 	.word	0x000000ff
        /*0d44*/ 	.word	0x000000a8
        /*0d48*/ 	.short	0x0100
        /*0d4a*/ 	.byte	0x09
	.zero		1


	//   ....[8]....
        /*0d4c*/ 	.word	0x000003c0
        /*0d50*/ 	.word	0x000000ff
        /*0d54*/ 	.word	0x00000020
        /*0d58*/ 	.short	0x0100
        /*0d5a*/ 	.byte	0x09
	.zero		1


	//   ....[9]....
        /*0d5c*/ 	.word	0x000003d0
        /*0d60*/ 	.word	0x000000ff
        /*0d64*/ 	.word	0x000000b0
        /*0d68*/ 	.short	0x0100
        /*0d6a*/ 	.byte	0x09
	.zero		1


	//   ....[10]....
        /*0d6c*/ 	.word	0x000003e0
        /*0d70*/ 	.word	0x000000ff
        /*0d74*/ 	.word	0x00000028
        /*0d78*/ 	.short	0x0100
        /*0d7a*/ 	.byte	0x09
	.zero		1


	//   ....[11]....
        /*0d7c*/ 	.word	0x000003f0
        /*0d80*/ 	.word	0x000000ff
        /*0d84*/ 	.word	0x000000b8
        /*0d88*/ 	.short	0x0100
        /*0d8a*/ 	.byte	0x09
	.zero		1


	//   ....[12]....
        /*0d8c*/ 	.word	0x00000400
        /*0d90*/ 	.word	0x000000ff
        /*0d94*/ 	.word	0x00000030
        /*0d98*/ 	.short	0x0100
        /*0d9a*/ 	.byte	0x09
	.zero		1


	//   ....[13]....
        /*0d9c*/ 	.word	0x00000410
        /*0da0*/ 	.word	0x000000ff
        /*0da4*/ 	.word	0x000000c0
        /*0da8*/ 	.short	0x0100
        /*0daa*/ 	.byte	0x09
	.zero		1


	//   ....[14]....
        /*0dac*/ 	.word	0x00000420
        /*0db0*/ 	.word	0x000000ff
        /*0db4*/ 	.word	0x00000038
        /*0db8*/ 	.short	0x0100
        /*0dba*/ 	.byte	0x09
	.zero		1


	//   ....[15]....
        /*0dbc*/ 	.word	0x00000430
        /*0dc0*/ 	.word	0x000000ff
        /*0dc4*/ 	.word	0x000000c8
        /*0dc8*/ 	.short	0x0100
        /*0dca*/ 	.byte	0x09
	.zero		1


	//   ....[16]....
        /*0dcc*/ 	.word	0x00000440
        /*0dd0*/ 	.word	0x000000ff
        /*0dd4*/ 	.word	0x00000040
        /*0dd8*/ 	.short	0x0100
        /*0dda*/ 	.byte	0x09
	.zero		1


	//   ....[17]....
        /*0ddc*/ 	.word	0x00000450
        /*0de0*/ 	.word	0x000000ff
        /*0de4*/ 	.word	0x000000d0
        /*0de8*/ 	.short	0x0100
        /*0dea*/ 	.byte	0x09
	.zero		1


	//   ....[18]....
        /*0dec*/ 	.word	0x00000460
        /*0df0*/ 	.word	0x000000ff
        /*0df4*/ 	.word	0x00000048
        /*0df8*/ 	.short	0x0100
        /*0dfa*/ 	.byte	0x09
	.zero		1


	//   ....[19]....
        /*0dfc*/ 	.word	0x00000470
        /*0e00*/ 	.word	0x000000ff
        /*0e04*/ 	.word	0x000000d8
        /*0e08*/ 	.short	0x0100
        /*0e0a*/ 	.byte	0x09
	.zero		1


	//   ....[20]....
        /*0e0c*/ 	.word	0x00000480
        /*0e10*/ 	.word	0x000000ff
        /*0e14*/ 	.word	0x00000050
        /*0e18*/ 	.short	0x0100
        /*0e1a*/ 	.byte	0x09
	.zero		1


	//   ....[21]....
        /*0e1c*/ 	.word	0x00000490
        /*0e20*/ 	.word	0x000000ff
        /*0e24*/ 	.word	0x000000e0
        /*0e28*/ 	.short	0x0100
        /*0e2a*/ 	.byte	0x09
	.zero		1


	//   ....[22]....
        /*0e2c*/ 	.word	0x000004a0
        /*0e30*/ 	.word	0x000000ff
        /*0e34*/ 	.word	0x00000058
        /*0e38*/ 	.short	0x0100
        /*0e3a*/ 	.byte	0x09
	.zero		1


	//   ....[23]....
        /*0e3c*/ 	.word	0x000004b0
        /*0e40*/ 	.word	0x000000ff
        /*0e44*/ 	.word	0x000000e8
        /*0e48*/ 	.short	0x0100
        /*0e4a*/ 	.byte	0x09
	.zero		1


	//   ....[24]....
        /*0e4c*/ 	.word	0x000004c0
        /*0e50*/ 	.word	0x000000ff
        /*0e54*/ 	.word	0x00000060
        /*0e58*/ 	.short	0x0100
        /*0e5a*/ 	.byte	0x09
	.zero		1


	//   ....[25]....
        /*0e5c*/ 	.word	0x000004d0
        /*0e60*/ 	.word	0x000000ff
        /*0e64*/ 	.word	0x000000f0
        /*0e68*/ 	.short	0x0100
        /*0e6a*/ 	.byte	0x09
	.zero		1


	//   ....[26]....
        /*0e6c*/ 	.word	0x000004e0
        /*0e70*/ 	.word	0x000000ff
        /*0e74*/ 	.word	0x00000068
        /*0e78*/ 	.short	0x0100
        /*0e7a*/ 	.byte	0x09
	.zero		1


	//   ....[27]....
        /*0e7c*/ 	.word	0x000004f0
        /*0e80*/ 	.word	0x000000ff
        /*0e84*/ 	.word	0x000000f8
        /*0e88*/ 	.short	0x0100
        /*0e8a*/ 	.byte	0x09
	.zero		1


	//   ....[28]....
        /*0e8c*/ 	.word	0x00000500
        /*0e90*/ 	.word	0x000000ff
        /*0e94*/ 	.word	0x00000070
        /*0e98*/ 	.short	0x0100
        /*0e9a*/ 	.byte	0x09
	.zero		1


	//   ....[29]....
        /*0e9c*/ 	.word	0x00000510
        /*0ea0*/ 	.word	0x000000ff
        /*0ea4*/ 	.word	0x00000100
        /*0ea8*/ 	.short	0x0100
        /*0eaa*/ 	.byte	0x09
	.zero		1


	//   ....[30]....
        /*0eac*/ 	.word	0x00000520
        /*0eb0*/ 	.word	0x000000ff
        /*0eb4*/ 	.word	0x00000078
        /*0eb8*/ 	.short	0x0100
        /*0eba*/ 	.byte	0x09
	.zero		1


	//   ....[31]....
        /*0ebc*/ 	.word	0x00000530
        /*0ec0*/ 	.word	0x000000ff
        /*0ec4*/ 	.word	0x00000108
        /*0ec8*/ 	.short	0x0100
        /*0eca*/ 	.byte	0x09
	.zero		1


	//   ....[32]....
        /*0ecc*/ 	.word	0x00000540
        /*0ed0*/ 	.word	0x000000ff
        /*0ed4*/ 	.word	0x00000080
        /*0ed8*/ 	.short	0x0100
        /*0eda*/ 	.byte	0x09
	.zero		1


	//   ....[33]....
        /*0edc*/ 	.word	0x00000550
        /*0ee0*/ 	.word	0x000000ff
        /*0ee4*/ 	.word	0x00000110
        /*0ee8*/ 	.short	0x0100
        /*0eea*/ 	.byte	0x09
	.zero		1


	//   ....[34]....
        /*0eec*/ 	.word	0x00000560
        /*0ef0*/ 	.word	0x000000ff
        /*0ef4*/ 	.word	0x00000088
        /*0ef8*/ 	.short	0x0100
        /*0efa*/ 	.byte	0x09
	.zero		1


	//   ....[35]....
        /*0efc*/ 	.word	0x00000570
        /*0f00*/ 	.word	0x000000ff
        /*0f04*/ 	.word	0x00000118
        /*0f08*/ 	.short	0x0100
        /*0f0a*/ 	.byte	0x09
	.zero		1


	//   ....[36]....
        /*0f0c*/ 	.word	0x00000920
        /*0f10*/ 	.word	0x000000ff
        /*0f14*/ 	.word	0x00000130
        /*0f18*/ 	.short	0x0100
        /*0f1a*/ 	.byte	0x06
	.zero		1


	//   ....[37]....
        /*0f1c*/ 	.word	0x00000950
        /*0f20*/ 	.word	0x000000ff
        /*0f24*/ 	.word	0x00000138
        /*0f28*/ 	.short	0x0100
        /*0f2a*/ 	.byte	0x06
	.zero		1


	//   ....[38]....
        /*0f2c*/ 	.word	0x00001f30
        /*0f30*/ 	.word	0x000000ff
        /*0f34*/ 	.word	0x00000000
        /*0f38*/ 	.short	0x010a
        /*0f3a*/ 	.byte	0x07
	.zero		1


	//   ....[39]....
        /*0f3c*/ 	.word	0x00001f90
        /*0f40*/ 	.word	0x000000ff
        /*0f44*/ 	.word	0x00000000
        /*0f48*/ 	.short	0x010a
        /*0f4a*/ 	.byte	0x07
	.zero		1


	//   ....[40]....
        /*0f4c*/ 	.word	0x00003160
        /*0f50*/ 	.word	0x000000ff
        /*0f54*/ 	.word	0x00000000
        /*0f58*/ 	.short	0x010a
        /*0f5a*/ 	.byte	0x09
	.zero		1


	//   ....[41]....
        /*0f5c*/ 	.word	0x000031a0
        /*0f60*/ 	.word	0x000000ff
        /*0f64*/ 	.word	0x00000000
        /*0f68*/ 	.short	0x010a
        /*0f6a*/ 	.byte	0x09
	.zero		1


	//   ....[42]....
        /*0f6c*/ 	.word	0x000041e0
        /*0f70*/ 	.word	0x000000e5
        /*0f74*/ 	.word	0x00000000
        /*0f78*/ 	.short	0x0101
        /*0f7a*/ 	.byte	0x3f
	.zero		1


	//   ....[43]....
        /*0f7c*/ 	.word	0x000053d0
        /*0f80*/ 	.word	0x00000018
        /*0f84*/ 	.word	0x00000000
        /*0f88*/ 	.short	0x0101
        /*0f8a*/ 	.byte	0x3f
	.zero		1


	//   ....[44]....
        /*0f8c*/ 	.word	0x0000f780
        /*0f90*/ 	.word	0x0000000d
        /*0f94*/ 	.word	0x00000090
        /*0f98*/ 	.short	0x010a
        /*0f9a*/ 	.byte	0x3f
	.zero		1


	//   ....[45]....
        /*0f9c*/ 	.word	0x0000fb50
        /*0fa0*/ 	.word	0x00000005
        /*0fa4*/ 	.word	0x00000138
        /*0fa8*/ 	.short	0x0101
        /*0faa*/ 	.byte	0x3f
	.zero		1


	//   ....[46]....
        /*0fac*/ 	.word	0x000102d0
        /*0fb0*/ 	.word	0x00000007
        /*0fb4*/ 	.word	0x00000000
        /*0fb8*/ 	.short	0x010a
        /*0fba*/ 	.byte	0x3f
	.zero		1


	//   ....[47]....
        /*0fbc*/ 	.word	0x00010350
        /*0fc0*/ 	.word	0x00000008
        /*0fc4*/ 	.word	0x00000000
        /*0fc8*/ 	.short	0x010a
        /*0fca*/ 	.byte	0x3f
	.zero		1


	//   ....[48]....
        /*0fcc*/ 	.word	0x000103e0
        /*0fd0*/ 	.word	0x00000009
        /*0fd4*/ 	.word	0x00000000
        /*0fd8*/ 	.short	0x010a
        /*0fda*/ 	.byte	0x3f
	.zero		1


	//   ....[49]....
        /*0fdc*/ 	.word	0x00010470
        /*0fe0*/ 	.word	0x00000008
        /*0fe4*/ 	.word	0x00000000
        /*0fe8*/ 	.short	0x010a
        /*0fea*/ 	.byte	0x3f
	.zero		1


	//   ....[50]....
        /*0fec*/ 	.word	0x00010500
        /*0ff0*/ 	.word	0x00000009
        /*0ff4*/ 	.word	0x00000000
        /*0ff8*/ 	.short	0x010a
        /*0ffa*/ 	.byte	0x3f
	.zero		1


	//   ....[51]....
        /*0ffc*/ 	.word	0x00010590
        /*1000*/ 	.word	0x00000008
        /*1004*/ 	.word	0x00000000
        /*1008*/ 	.short	0x010a
        /*100a*/ 	.byte	0x3f
	.zero		1


	//   ....[52]....
        /*100c*/ 	.word	0x00010620
        /*1010*/ 	.word	0x00000009
        /*1014*/ 	.word	0x00000000
        /*1018*/ 	.short	0x010a
        /*101a*/ 	.byte	0x3f
	.zero		1


	//   ....[53]....
        /*101c*/ 	.word	0x000106b0
        /*1020*/ 	.word	0x00000008
        /*1024*/ 	.word	0x00000000
        /*1028*/ 	.short	0x010a
        /*102a*/ 	.byte	0x3f
	.zero		1


	//   ....[54]....
        /*102c*/ 	.word	0x00010740
        /*1030*/ 	.word	0x00000009
        /*1034*/ 	.word	0x00000000
        /*1038*/ 	.short	0x010a
        /*103a*/ 	.byte	0x3f
	.zero		1


	//   ....[55]....
        /*103c*/ 	.word	0x000107d0
        /*1040*/ 	.word	0x00000008
        /*1044*/ 	.word	0x00000000
        /*1048*/ 	.short	0x010a
        /*104a*/ 	.byte	0x3f
	.zero		1


	//   ....[56]....
        /*104c*/ 	.word	0x00010860
        /*1050*/ 	.word	0x00000009
        /*1054*/ 	.word	0x00000000
        /*1058*/ 	.short	0x010a
        /*105a*/ 	.byte	0x3f
	.zero		1


	//   ....[57]....
        /*105c*/ 	.word	0x000108f0
        /*1060*/ 	.word	0x00000008
        /*1064*/ 	.word	0x00000000
        /*1068*/ 	.short	0x010a
        /*106a*/ 	.byte	0x3f
	.zero		1


	//   ....[58]....
        /*106c*/ 	.word	0x00010980
        /*1070*/ 	.word	0x00000009
        /*1074*/ 	.word	0x00000000
        /*1078*/ 	.short	0x010a
        /*107a*/ 	.byte	0x3f
	.zero		1


	//   ....[59]....
        /*107c*/ 	.word	0x00010a10
        /*1080*/ 	.word	0x00000008
        /*1084*/ 	.word	0x00000000
        /*1088*/ 	.short	0x010a
        /*108a*/ 	.byte	0x3f
	.zero		1


	//   ....[60]....
        /*108c*/ 	.word	0x00010aa0
        /*1090*/ 	.word	0x00000009
        /*1094*/ 	.word	0x00000000
        /*1098*/ 	.short	0x010a
        /*109a*/ 	.byte	0x3f
	.zero		1


	//   ....[61]....
        /*109c*/ 	.word	0x00010b30
        /*10a0*/ 	.word	0x00000008
        /*10a4*/ 	.word	0x00000000
        /*10a8*/ 	.short	0x010a
        /*10aa*/ 	.byte	0x3f
	.zero		1


	//   ....[62]....
        /*10ac*/ 	.word	0x00010bc0
        /*10b0*/ 	.word	0x0000000b
        /*10b4*/ 	.word	0x00000000
        /*10b8*/ 	.short	0x010a
        /*10ba*/ 	.byte	0x3f
	.zero		1


	//   ....[63]....
        /*10bc*/ 	.word	0x00010c50
        /*10c0*/ 	.word	0x00000003
        /*10c4*/ 	.word	0x00000000
        /*10c8*/ 	.short	0x010a
        /*10ca*/ 	.byte	0x3f
	.zero		1


	//   ....[64]....
        /*10cc*/ 	.word	0x00010cc0
        /*10d0*/ 	.word	0x00000003
        /*10d4*/ 	.word	0x00000000
        /*10d8*/ 	.short	0x010a
        /*10da*/ 	.byte	0x3f
	.zero		1


	//   ....[65]....
        /*10dc*/ 	.word	0x00010d30
        /*10e0*/ 	.word	0x00000000
        /*10e4*/ 	.word	0x00000000
        /*10e8*/ 	.short	0x010a
        /*10ea*/ 	.byte	0x3f
	.zero		1


	//   ....[66]....
        /*10ec*/ 	.word	0x00010e10
        /*10f0*/ 	.word	0x0000000d
        /*10f4*/ 	.word	0x00000090
        /*10f8*/ 	.short	0x010a
        /*10fa*/ 	.byte	0x3f
	.zero		1


	//   ....[67]....
        /*10fc*/ 	.word	0x00010ee0
        /*1100*/ 	.word	0x00000007
        /*1104*/ 	.word	0x00000000
        /*1108*/ 	.short	0x010a
        /*110a*/ 	.byte	0x3f
	.zero		1


	//   ....[68]....
        /*110c*/ 	.word	0x00010f30
        /*1110*/ 	.word	0x00000008
        /*1114*/ 	.word	0x00000000
        /*1118*/ 	.short	0x010a
        /*111a*/ 	.byte	0x3f
	.zero		1


	//   ....[69]....
        /*111c*/ 	.word	0x00010f80
        /*1120*/ 	.word	0x00000009
        /*1124*/ 	.word	0x00000000
        /*1128*/ 	.short	0x010a
        /*112a*/ 	.byte	0x3f
	.zero		1


	//   ....[70]....
        /*112c*/ 	.word	0x00010fd0
        /*1130*/ 	.word	0x00000008
        /*1134*/ 	.word	0x00000000
        /*1138*/ 	.short	0x010a
        /*113a*/ 	.byte	0x3f
	.zero		1


	//   ....[71]....
        /*113c*/ 	.word	0x00011020
        /*1140*/ 	.word	0x00000009
        /*1144*/ 	.word	0x00000000
        /*1148*/ 	.short	0x010a
        /*114a*/ 	.byte	0x3f
	.zero		1


	//   ....[72]....
        /*114c*/ 	.word	0x00011070
        /*1150*/ 	.word	0x00000008
        /*1154*/ 	.word	0x00000000
        /*1158*/ 	.short	0x010a
        /*115a*/ 	.byte	0x3f
	.zero		1


	//   ....[73]....
        /*115c*/ 	.word	0x000110c0
        /*1160*/ 	.word	0x00000009
        /*1164*/ 	.word	0x00000000
        /*1168*/ 	.short	0x010a
        /*116a*/ 	.byte	0x3f
	.zero		1


	//   ....[74]....
        /*116c*/ 	.word	0x00011110
        /*1170*/ 	.word	0x00000008
        /*1174*/ 	.word	0x00000000
        /*1178*/ 	.short	0x010a
        /*117a*/ 	.byte	0x3f
	.zero		1


	//   ....[75]....
        /*117c*/ 	.word	0x00011160
        /*1180*/ 	.word	0x00000009
        /*1184*/ 	.word	0x00000000
        /*1188*/ 	.short	0x010a
        /*118a*/ 	.byte	0x3f
	.zero		1


	//   ....[76]....
        /*118c*/ 	.word	0x000111b0
        /*1190*/ 	.word	0x00000008
        /*1194*/ 	.word	0x00000000
        /*1198*/ 	.short	0x010a
        /*119a*/ 	.byte	0x3f
	.zero		1


	//   ....[77]....
        /*119c*/ 	.word	0x00011200
        /*11a0*/ 	.word	0x00000009
        /*11a4*/ 	.word	0x00000000
        /*11a8*/ 	.short	0x010a
        /*11aa*/ 	.byte	0x3f
	.zero		1


	//   ....[78]....
        /*11ac*/ 	.word	0x00011250
        /*11b0*/ 	.word	0x00000008
        /*11b4*/ 	.word	0x00000000
        /*11b8*/ 	.short	0x010a
        /*11ba*/ 	.byte	0x3f
	.zero		1


	//   ....[79]....
        /*11bc*/ 	.word	0x000112a0
        /*11c0*/ 	.word	0x00000009
        /*11c4*/ 	.word	0x00000000
        /*11c8*/ 	.short	0x010a
        /*11ca*/ 	.byte	0x3f
	.zero		1


	//   ....[80]....
        /*11cc*/ 	.word	0x000112f0
        /*11d0*/ 	.word	0x00000008
        /*11d4*/ 	.word	0x00000000
        /*11d8*/ 	.short	0x010a
        /*11da*/ 	.byte	0x3f
	.zero		1


	//   ....[81]....
        /*11dc*/ 	.word	0x00011340
        /*11e0*/ 	.word	0x00000009
        /*11e4*/ 	.word	0x00000000
        /*11e8*/ 	.short	0x010a
        /*11ea*/ 	.byte	0x3f
	.zero		1


	//   ....[82]....
        /*11ec*/ 	.word	0x00011390
        /*11f0*/ 	.word	0x00000008
        /*11f4*/ 	.word	0x00000000
        /*11f8*/ 	.short	0x010a
        /*11fa*/ 	.byte	0x3f
	.zero		1


	//   ....[83]....
        /*11fc*/ 	.word	0x000113e0
        /*1200*/ 	.word	0x0000000b
        /*1204*/ 	.word	0x00000000
        /*1208*/ 	.short	0x010a
        /*120a*/ 	.byte	0x3f
	.zero		1


	//----- nvinfo : EIATTR_NUM_MBARRIERS
	.align		4
.L_30:
        /*120c*/ 	.byte	0x03, 0x38
        /*120e*/ 	.short	0x0026


	//----- nvinfo : EIATTR_EXIT_INSTR_OFFSETS
	.align		4
        /*1210*/ 	.byte	0x04, 0x1c
        /*1212*/ 	.short	(.L_32 - .L_31)


	//   ....[0]....
.L_31:
        /*1214*/ 	.word	0x00000b30


	//   ....[1]....
        /*1218*/ 	.word	0x000013c0


	//   ....[2]....
        /*121c*/ 	.word	0x0000ee70


	//   ....[3]....
        /*1220*/ 	.word	0x0000f400


	//   ....[4]....
        /*1224*/ 	.word	0x00010ca0


	//----- nvinfo : EIATTR_MAX_THREADS
	.align		4
.L_32:
        /*1228*/ 	.byte	0x04, 0x05
        /*122a*/ 	.short	(.L_34 - .L_33)
.L_33:
        /*122c*/ 	.word	0x00000180
        /*1230*/ 	.word	0x00000001
        /*1234*/ 	.word	0x00000001


	//----- nvinfo : EIATTR_CRS_STACK_SIZE
	.align		4
.L_34:
        /*1238*/ 	.byte	0x04, 0x1e
        /*123a*/ 	.short	(.L_36 - .L_35)
.L_35:
        /*123c*/ 	.word	0x00000000


	//----- nvinfo : EIATTR_CBANK_PARAM_SIZE
	.align		4
.L_36:
        /*1240*/ 	.byte	0x03, 0x19
        /*1242*/ 	.short	0x0470


	//----- nvinfo : EIATTR_PARAM_CBANK
	.align		4
        /*1244*/ 	.byte	0x04, 0x0a
        /*1246*/ 	.short	(.L_38 - .L_37)
	.align		4
.L_37:
        /*1248*/ 	.word	index@(.nv.constant0._ZN7cutlass13device_kernelINS_4gemm6kernel13GemmUniversalIN4cute5tupleIJiiiiEEENS1_10collective13CollectiveMmaINS1_37MainloopSm90TmaGmmaWarpSpecializedFP8ILi18ENS5_IJNS4_1CILi1EEENSA_ILi8EEESB_EEENS1_35KernelTmaWarpSpecializedCooperativeEEENS5_IJNSA_ILi256EEENSA_ILi128EEENSA_ILi32EEEEEENS_12float_e5m2_tENS5_IJlSB_lEEESK_SL_NS4_8TiledMMAINS4_8MMA_AtomIJNS4_4SM904GMMA31MMA_64x128x32_F32E5M2E5M2_SS_TNILNSP_7ScaleInE1ELSR_1EEEEEENS4_6LayoutINS5_IJNSA_ILi2EEESB_SB_EEENS5_IJSB_NSA_ILi0EEESX_EEEEENS5_IJNS4_10UnderscoreES10_S10_EEEEENS4_23SM90_TMA_LOAD_MULTICASTENS4_14ComposedLayoutINS4_7SwizzleILi1ELi4ELi3EEENS4_18smem_ptr_flag_bitsILi8EEENSU_INS5_IJSC_SI_EEENS5_IJSI_SB_EEEEEEEvNS4_8identityENS4_13SM90_TMA_LOADES1C_vS1D_EENS_8epilogue10collective6detail29Sm90TmaWarpSpecializedAdapterINS1H_15DefaultEpilogueISK_SL_SL_NS1G_6thread17LinearCombinationISK_Li1EffLNS1L_9ScaleType4KindE0ELNS_15FloatRoundStyleE2ESK_EENS1_15EpilogueDefaultEEEEEvvEEEEvNT_6ParamsE)
        /*124c*/ 	.short	0x0210
        /*124e*/ 	.short	0x0470


	//----- nvinfo : EIATTR_SW_WAR
	.align		4
.L_38:
        /*1250*/ 	.byte	0x04, 0x36
        /*1252*/ 	.short	(.L_40 - .L_39)
.L_39:
        /*1254*/ 	.word	0x00000008
.L_40:


//--------------------- .nv.callgraph             --------------------------
	.section	.nv.callgraph,"",@"SHT_CUDA_CALLGRAPH"
	.align	4
	.sectionentsize	8
	.align		4
        /*0000*/ 	.word	0x00000000
	.align		4
        /*0004*/ 	.word	0xffffffff
	.align		4
        /*0008*/ 	.word	0x00000000
	.align		4
        /*000c*/ 	.word	0xfffffffe
	.align		4
        /*0010*/ 	.word	0x00000000
	.align		4
        /*0014*/ 	.word	0xfffffffd
	.align		4
        /*0018*/ 	.word	0x00000000
	.align		4
        /*001c*/ 	.word	0xfffffffc


//--------------------- .nv.constant4             --------------------------
	.section	.nv.constant4,"a",@progbits
	.align	8
	.align		8
.nv.constant4:
        /*0000*/ 	.dword	_ZN40_INTERNAL_ff5068ac_4_k_cu_7dd1f952_204334cuda3std3__45__cpo5beginE
	.align		8
        /*0008*/ 	.dword	_ZN40_INTERNAL_ff5068ac_4_k_cu_7dd1f952_204334cuda3std3__45__cpo3endE
	.align		8
        /*0010*/ 	.dword	_ZN40_INTERNAL_ff5068ac_4_k_cu_7dd1f952_204334cuda3std3__45__cpo6cbeginE
	.align		8
        /*0018*/ 	.dword	_ZN40_INTERNAL_ff5068ac_4_k_cu_7dd1f952_204334cuda3std3__45__cpo4cendE
	.align		8
        /*0020*/ 	.dword	_ZN40_INTERNAL_ff5068ac_4_k_cu_7dd1f952_204334cuda3std3__442_GLOBAL__N__ff5068ac_4_k_cu_7dd1f952_204336ignoreE
	.align		8
        /*0028*/ 	.dword	_ZN40_INTERNAL_ff5068ac_4_k_cu_7dd1f952_204334cuda3std3__419piecewise_constructE
	.align		8
        /*0030*/ 	.dword	_ZN40_INTERNAL_ff5068ac_4_k_cu_7dd1f952_204334cuda3std3__48in_placeE
	.align		8
        /*0038*/ 	.dword	_ZN40_INTERNAL_ff5068ac_4_k_cu_7dd1f952_204334cuda3std6ranges3__45__cpo4swapE
	.align		8
        /*0040*/ 	.dword	_ZN40_INTERNAL_ff5068ac_4_k_cu_7dd1f952_204334cuda3std6ranges3__45__cpo9iter_moveE
	.align		8
        /*0048*/ 	.dword	_ZN40_INTERNAL_ff5068ac_4_k_cu_7dd1f952_204334cute7productE
	.align		8
        /*0050*/ 	.dword	_ZN40_INTERNAL_ff5068ac_4_k_cu_7dd1f952_204334cute1_E


//--------------------- .text._ZN7cutlass13device_kernelINS_4gemm6kernel13GemmUniversalIN4cute5tupleIJiiiiEEENS1_10collective13CollectiveMmaINS1_37MainloopSm90TmaGmmaWarpSpecializedFP8ILi18ENS5_IJNS4_1CILi1EEENSA_ILi8EEESB_EEENS1_35KernelTmaWarpSpecializedCooperativeEEENS5_IJNSA_ILi256EEENSA_ILi128EEENSA_ILi32EEEEEENS_12float_e5m2_tENS5_IJlSB_lEEESK_SL_NS4_8TiledMMAINS4_8MMA_AtomIJNS4_4SM904GMMA31MMA_64x128x32_F32E5M2E5M2_SS_TNILNSP_7ScaleInE1ELSR_1EEEEEENS4_6LayoutINS5_IJNSA_ILi2EEESB_SB_EEENS5_IJSB_NSA_ILi0EEESX_EEEEENS5_IJNS4_10UnderscoreES10_S10_EEEEENS4_23SM90_TMA_LOAD_MULTICASTENS4_14ComposedLayoutINS4_7SwizzleILi1ELi4ELi3EEENS4_18smem_ptr_flag_bitsILi8EEENSU_INS5_IJSC_SI_EEENS5_IJSI_SB_EEEEEEEvNS4_8identityENS4_13SM90_TMA_LOADES1C_vS1D_EENS_8epilogue10collective6detail29Sm90TmaWarpSpecializedAdapterINS1H_15DefaultEpilogueISK_SL_SL_NS1G_6thread17LinearCombinationISK_Li1EffLNS1L_9ScaleType4KindE0ELNS_15FloatRoundStyleE2ESK_EENS1_15EpilogueDefaultEEEEEvvEEEEvNT_6ParamsE --------------------------
	.section	.text._ZN7cutlass13device_kernelINS_4gemm6kernel13GemmUniversalIN4cute5tupleIJiiiiEEENS1_10collective13CollectiveMmaINS1_37MainloopSm90TmaGmmaWarpSpecializedFP8ILi18ENS5_IJNS4_1CILi1EEENSA_ILi8EEESB_EEENS1_35KernelTmaWarpSpecializedCooperativeEEENS5_IJNSA_ILi256EEENSA_ILi128EEENSA_ILi32EEEEEENS_12float_e5m2_tENS5_IJlSB_lEEESK_SL_NS4_8TiledMMAINS4_8MMA_AtomIJNS4_4SM904GMMA31MMA_64x128x32_F32E5M2E5M2_SS_TNILNSP_7ScaleInE1ELSR_1EEEEEENS4_6LayoutINS5_IJNSA_ILi2EEESB_SB_EEENS5_IJSB_NSA_ILi0EEESX_EEEEENS5_IJNS4_10UnderscoreES10_S10_EEEEENS4_23SM90_TMA_LOAD_MULTICASTENS4_14ComposedLayoutINS4_7SwizzleILi1ELi4ELi3EEENS4_18smem_ptr_flag_bitsILi8EEENSU_INS5_IJSC_SI_EEENS5_IJSI_SB_EEEEEEEvNS4_8identityENS4_13SM90_TMA_LOADES1C_vS1D_EENS_8epilogue10collective6detail29Sm90TmaWarpSpecializedAdapterINS1H_15DefaultEpilogueISK_SL_SL_NS1G_6thread17LinearCombinationISK_Li1EffLNS1L_9ScaleType4KindE0ELNS_15FloatRoundStyleE2ESK_EENS1_15EpilogueDefaultEEEEEvvEEEEvNT_6ParamsE,"ax",@progbits
	.align	128
.text._ZN7cutlass13device_kernelINS_4gemm6kernel13GemmUniversalIN4cute5tupleIJiiiiEEENS1_10collective13CollectiveMmaINS1_37MainloopSm90TmaGmmaWarpSpecializedFP8ILi18ENS5_IJNS4_1CILi1EEENSA_ILi8EEESB_EEENS1_35KernelTmaWarpSpecializedCooperativeEEENS5_IJNSA_ILi256EEENSA_ILi128EEENSA_ILi32EEEEEENS_12float_e5m2_tENS5_IJlSB_lEEESK_SL_NS4_8TiledMMAINS4_8MMA_AtomIJNS4_4SM904GMMA31MMA_64x128x32_F32E5M2E5M2_SS_TNILNSP_7ScaleInE1ELSR_1EEEEEENS4_6LayoutINS5_IJNSA_ILi2EEESB_SB_EEENS5_IJSB_NSA_ILi0EEESX_EEEEENS5_IJNS4_10UnderscoreES10_S10_EEEEENS4_23SM90_TMA_LOAD_MULTICASTENS4_14ComposedLayoutINS4_7SwizzleILi1ELi4ELi3EEENS4_18smem_ptr_flag_bitsILi8EEENSU_INS5_IJSC_SI_EEENS5_IJSI_SB_EEEEEEEvNS4_8identityENS4_13SM90_TMA_LOADES1C_vS1D_EENS_8epilogue10collective6detail29Sm90TmaWarpSpecializedAdapterINS1H_15DefaultEpilogueISK_SL_SL_NS1G_6thread17LinearCombinationISK_Li1EffLNS1L_9ScaleType4KindE0ELNS_15FloatRoundStyleE2ESK_EENS1_15EpilogueDefaultEEEEEvvEEEEvNT_6ParamsE:
        .type           _ZN7cutlass13device_kernelINS_4gemm6kernel13GemmUniversalIN4cute5tupleIJiiiiEEENS1_10collective13CollectiveMmaINS1_37MainloopSm90TmaGmmaWarpSpecializedFP8ILi18ENS5_IJNS4_1CILi1EEENSA_ILi8EEESB_EEENS1_35KernelTmaWarpSpecializedCooperativeEEENS5_IJNSA_ILi256EEENSA_ILi128EEENSA_ILi32EEEEEENS_12float_e5m2_tENS5_IJlSB_lEEESK_SL_NS4_8TiledMMAINS4_8MMA_AtomIJNS4_4SM904GMMA31MMA_64x128x32_F32E5M2E5M2_SS_TNILNSP_7ScaleInE1ELSR_1EEEEEENS4_6LayoutINS5_IJNSA_ILi2EEESB_SB_EEENS5_IJSB_NSA_ILi0EEESX_EEEEENS5_IJNS4_10UnderscoreES10_S10_EEEEENS4_23SM90_TMA_LOAD_MULTICASTENS4_14ComposedLayoutINS4_7SwizzleILi1ELi4ELi3EEENS4_18smem_ptr_flag_bitsILi8EEENSU_INS5_IJSC_SI_EEENS5_IJSI_SB_EEEEEEEvNS4_8identityENS4_13SM90_TMA_LOADES1C_vS1D_EENS_8epilogue10collective6detail29Sm90TmaWarpSpecializedAdapterINS1H_15DefaultEpilogueISK_SL_SL_NS1G_6thread17LinearCombinationISK_Li1EffLNS1L_9ScaleType4KindE0ELNS_15FloatRoundStyleE2ESK_EENS1_15EpilogueDefaultEEEEEvvEEEEvNT_6ParamsE,@function
        .size           _ZN7cutlass13device_kernelINS_4gemm6kernel13GemmUniversalIN4cute5tupleIJiiiiEEENS1_10collective13CollectiveMmaINS1_37MainloopSm90TmaGmmaWarpSpecializedFP8ILi18ENS5_IJNS4_1CILi1EEENSA_ILi8EEESB_EEENS1_35KernelTmaWarpSpecializedCooperativeEEENS5_IJNSA_ILi256EEENSA_ILi128EEENSA_ILi32EEEEEENS_12float_e5m2_tENS5_IJlSB_lEEESK_SL_NS4_8TiledMMAINS4_8MMA_AtomIJNS4_4SM904GMMA31MMA_64x128x32_F32E5M2E5M2_SS_TNILNSP_7ScaleInE1ELSR_1EEEEEENS4_6LayoutINS5_IJNSA_ILi2EEESB_SB_EEENS5_IJSB_NSA_ILi0EEESX_EEEEENS5_IJNS4_10UnderscoreES10_S10_EEEEENS4_23SM90_TMA_LOAD_MULTICASTENS4_14ComposedLayoutINS4_7SwizzleILi1ELi4ELi3EEENS4_18smem_ptr_flag_bitsILi8EEENSU_INS5_IJSC_SI_EEENS5_IJSI_SB_EEEEEEEvNS4_8identityENS4_13SM90_TMA_LOADES1C_vS1D_EENS_8epilogue10collective6detail29Sm90TmaWarpSpecializedAdapterINS1H_15DefaultEpilogueISK_SL_SL_NS1G_6thread17LinearCombinationISK_Li1EffLNS1L_9ScaleType4KindE0ELNS_15FloatRoundStyleE2ESK_EENS1_15EpilogueDefaultEEEEEvvEEEEvNT_6ParamsE,(.L_x_363 - _ZN7cutlass13device_kernelINS_4gemm6kernel13GemmUniversalIN4cute5tupleIJiiiiEEENS1_10collective13CollectiveMmaINS1_37MainloopSm90TmaGmmaWarpSpecializedFP8ILi18ENS5_IJNS4_1CILi1EEENSA_ILi8EEESB_EEENS1_35KernelTmaWarpSpecializedCooperativeEEENS5_IJNSA_ILi256EEENSA_ILi128EEENSA_ILi32EEEEEENS_12float_e5m2_tENS5_IJlSB_lEEESK_SL_NS4_8TiledMMAINS4_8MMA_AtomIJNS4_4SM904GMMA31MMA_64x128x32_F32E5M2E5M2_SS_TNILNSP_7ScaleInE1ELSR_1EEEEEENS4_6LayoutINS5_IJNSA_ILi2EEESB_SB_EEENS5_IJSB_NSA_ILi0EEESX_EEEEENS5_IJNS4_10UnderscoreES10_S10_EEEEENS4_23SM90_TMA_LOAD_MULTICASTENS4_14ComposedLayoutINS4_7SwizzleILi1ELi4ELi3EEENS4_18smem_ptr_flag_bitsILi8EEENSU_INS5_IJSC_SI_EEENS5_IJSI_SB_EEEEEEEvNS4_8identityENS4_13SM90_TMA_LOADES1C_vS1D_EENS_8epilogue10collective6detail29Sm90TmaWarpSpecializedAdapterINS1H_15DefaultEpilogueISK_SL_SL_NS1G_6thread17LinearCombinationISK_Li1EffLNS1L_9ScaleType4KindE0ELNS_15FloatRoundStyleE2ESK_EENS1_15EpilogueDefaultEEEEEvvEEEEvNT_6ParamsE)
        .other          _ZN7cutlass13device_kernelINS_4gemm6kernel13GemmUniversalIN4cute5tupleIJiiiiEEENS1_10collective13CollectiveMmaINS1_37MainloopSm90TmaGmmaWarpSpecializedFP8ILi18ENS5_IJNS4_1CILi1EEENSA_ILi8EEESB_EEENS1_35KernelTmaWarpSpecializedCooperativeEEENS5_IJNSA_ILi256EEENSA_ILi128EEENSA_ILi32EEEEEENS_12float_e5m2_tENS5_IJlSB_lEEESK_SL_NS4_8TiledMMAINS4_8MMA_AtomIJNS4_4SM904GMMA31MMA_64x128x32_F32E5M2E5M2_SS_TNILNSP_7ScaleInE1ELSR_1EEEEEENS4_6LayoutINS5_IJNSA_ILi2EEESB_SB_EEENS5_IJSB_NSA_ILi0EEESX_EEEEENS5_IJNS4_10UnderscoreES10_S10_EEEEENS4_23SM90_TMA_LOAD_MULTICASTENS4_14ComposedLayoutINS4_7SwizzleILi1ELi4ELi3EEENS4_18smem_ptr_flag_bitsILi8EEENSU_INS5_IJSC_SI_EEENS5_IJSI_SB_EEEEEEEvNS4_8identityENS4_13SM90_TMA_LOADES1C_vS1D_EENS_8epilogue10collective6detail29Sm90TmaWarpSpecializedAdapterINS1H_15DefaultEpilogueISK_SL_SL_NS1G_6thread17LinearCombinationISK_Li1EffLNS1L_9ScaleType4KindE0ELNS_15FloatRoundStyleE2ESK_EENS1_15EpilogueDefaultEEEEEvvEEEEvNT_6ParamsE,@"STO_CUDA_ENTRY STV_DEFAULT"
_ZN7cutlass13device_kernelINS_4gemm6kernel13GemmUniversalIN4cute5tupleIJiiiiEEENS1_10collective13CollectiveMmaINS1_37MainloopSm90TmaGmmaWarpSpecializedFP8ILi18ENS5_IJNS4_1CILi1EEENSA_ILi8EEESB_EEENS1_35KernelTmaWarpSpecializedCooperativeEEENS5_IJNSA_ILi256EEENSA_ILi128EEENSA_ILi32EEEEEENS_12float_e5m2_tENS5_IJlSB_lEEESK_SL_NS4_8TiledMMAINS4_8MMA_AtomIJNS4_4SM904GMMA31MMA_64x128x32_F32E5M2E5M2_SS_TNILNSP_7ScaleInE1ELSR_1EEEEEENS4_6LayoutINS5_IJNSA_ILi2EEESB_SB_EEENS5_IJSB_NSA_ILi0EEESX_EEEEENS5_IJNS4_10UnderscoreES10_S10_EEEEENS4_23SM90_TMA_LOAD_MULTICASTENS4_14ComposedLayoutINS4_7SwizzleILi1ELi4ELi3EEENS4_18smem_ptr_flag_bitsILi8EEENSU_INS5_IJSC_SI_EEENS5_IJSI_SB_EEEEEEEvNS4_8identityENS4_13SM90_TMA_LOADES1C_vS1D_EENS_8epilogue10collective6detail29Sm90TmaWarpSpecializedAdapterINS1H_15DefaultEpilogueISK_SL_SL_NS1G_6thread17LinearCombinationISK_Li1EffLNS1L_9ScaleType4KindE0ELNS_15FloatRoundStyleE2ESK_EENS1_15EpilogueDefaultEEEEEvvEEEEvNT_6ParamsE:
[----:B------:R-:W0:Y:S02]  /*0000*/  LDC R1, c[0x0][0x28] ;  /* 0x00000a00ff017b82 */ /* 0x000e240000000800 */
[----:B0-----:R-:W-:Y:S01]  /*0010*/  VIADD R1, R1, 0xffffff00 ;  /* 0xffffff0001017836 */ /* 0x001fe20000000000 */
[----:B------:R-:W0:Y:S01]  /*0020*/  S2R R5, SR_TID.X ;  /* 0x0000000000057919 */ /* 0x000e220000002100 */
[----:B------:R-:W-:Y:S01]  /*0030*/  ELECT P0, URZ, PT ;  /* 0x00000000003f782f */ /* 0x000fe20003800000 */
[----:B------:R-:W-:Y:S01]  /*0040*/  BSSY B0, `(.L_x_0) ;  /* 0x0000015000007945 */ /* 0x000fe20003800000 */
[--C-:B0-----:R-:W-:Y:S02]  /*0050*/  SHF.R.U32.HI R0, RZ, 0x5, R5.reuse ;  /* 0x00000005ff007819 */ /* 0x101fe40000011605 */
[----:B------:R-:W-:-:S03]  /*0060*/  SHF.R.U32.HI R2, RZ, 0x7, R5 ;  /* 0x00000007ff027819 */ /* 0x000fc60000011605 */
[----:B------:R-:W0:Y:S04]  /*0070*/  SHFL.IDX PT, R3, R0, RZ, 0x1f ;  /* 0x00001fff00037589 */ /* 0x000e2800000e0000 */
[----:B------:R-:W1:Y:S01]  /*0080*/  SHFL.IDX PT, R2, R2, RZ, 0x1f ;  /* 0x00001fff02027589 */ /* 0x000e6200000e0000 */
[----:B0-----:R-:W-:Y:S02]  /*0090*/  R2UR UR4, R3 ;  /* 0x00000000030472ca */ /* 0x001fe400000e0000 */
[----:B-1----:R-:W-:-:S11]  /*00a0*/  R2UR UR6, R2 ;  /* 0x00000000020672ca */ /* 0x002fd600000e0000 */
[----:B------:R-:W-:Y:S02]  /*00b0*/  USHF.R.S32.HI UR5, URZ, 0x1f, UR4 ;  /* 0x0000001f3f057899 */ /* 0x000fe40008011404 */
[----:B------:R-:W-:Y:S02]  /*00c0*/  ISETP.NE.OR P0, PT, RZ, UR4, !P0 ;  /* 0x00000004ff007c0c */ /* 0x000fe4000c705670 */
[----:B------:R-:W-:-:S04]  /*00d0*/  ULEA.HI UR5, UR5, UR4, URZ, 0x2 ;  /* 0x0000000405057291 */ /* 0x000fc8000f8f103f */
[----:B------:R-:W-:-:S04]  /*00e0*/  ULOP3.LUT UR5, UR5, 0xfffffffc, URZ, 0xc0, !UPT ;  /* 0xfffffffc05057892 */ /* 0x000fc8000f8ec03f */
[----:B------:R-:W-:-:S03]  /*00f0*/  UIADD3 UR8, UR4, -UR5, URZ ;  /* 0x8000000504087290 */ /* 0x000fc6000fffe03f */
[----:B------:R-:W-:Y:S09]  /*0100*/  @P0 BRA `(.L_x_1) ;  /* 0x0000000000200947 */ /* 0x000ff20003800000 */
[----:B------:R-:W-:Y:S02]  /*0110*/  ULDC.64 UR4, c[0x0][0x198] ;  /* 0x0000660000047ab9 */ /* 0x000fe40000000a00 */
[----:B------:R-:W-:Y:S02]  /*0120*/  UIADD3 UR10, UP0, UR4, 0xf0, URZ ;  /* 0x000000f0040a7890 */ /* 0x000fe4000ff1e03f */
[----:B------:R-:W-:Y:S02]  /*0130*/  UIADD3 UR4, UP1, UR4, 0x1f0, URZ ;  /* 0x000001f004047890 */ /* 0x000fe4000ff3e03f */
[----:B------:R-:W-:Y:S02]  /*0140*/  UIADD3.X UR11, URZ, UR5, URZ, UP0, !UPT ;  /* 0x000000053f0b7290 */ /* 0x000fe400087fe43f */
[----:B------:R-:W-:-:S07]  /*0150*/  UIADD3.X UR5, URZ, UR5, URZ, UP1, !UPT ;  /* 0x000000053f057290 */ /* 0x000fce0008ffe43f */
[----:B------:R0:W-:Y:S02]  /*0160*/  UTMACCTL.PF [UR10] ;  /* 0x000000000a0079b9 */ /* 0x0001e40008040000 */
[----:B------:R0:W-:Y:S02]  /*0170*/  UTMACCTL.PF [UR4] ;  /* 0x00000000040079b9 */ /* 0x0001e40008040000 */
[----:B0-----:R-:W-:Y:S01]  /*0180*/  NOP ;  /* 0x0000000000007918 */ /* 0x001fe20000000000 */
.L_x_1:
[----:B------:R-:W-:Y:S05]  /*0190*/  BSYNC B0 ;  /* 0x0000000000007941 */ /* 0x000fea0003800000 */
.L_x_0:
[----:B------:R-:W0:Y:S01]  /*01a0*/  SHFL.IDX PT, R3, R0, RZ, 0x1f ;  /* 0x00001fff00037589 */ /* 0x000e2200000e0000 */
[----:B------:R-:W-:Y:S01]  /*01b0*/  UISETP.NE.AND UP0, UPT, UR8, 0x3, UPT ;  /* 0x000000030800788c */ /* 0x000fe2000bf05270 */
[----:B------:R-:W-:Y:S01]  /*01c0*/  ISETP.NE.AND P2, PT, RZ, UR6, PT ;  /* 0x00000006ff007c0c */ /* 0x000fe2000bf45270 */
[----:B------:R-:W-:Y:S02]  /*01d0*/  UIADD3 UR10, UR6, -0x1, URZ ;  /* 0xffffffff060a7890 */ /* 0x000fe4000fffe03f */
[----:B------:R-:W-:Y:S02]  /*01e0*/  UISETP.EQ.OR UP0, UPT, UR8, URZ, !UP0 ;  /* 0x0000003f0800728c */ /* 0x000fe4000c702670 */
[----:B------:R-:W-:Y:S02]  /*01f0*/  UISETP.GE.U32.AND UP1, UPT, UR10, 0x2, UPT ;  /* 0x000000020a00788c */ /* 0x000fe4000bf26070 */
[----:B------:R-:W-:-:S04]  /*0200*/  UISETP.EQ.AND UP0, UPT, UR6, URZ, UP0 ;  /* 0x0000003f0600728c */ /* 0x000fc80008702270 */
[----:B------:R-:W-:-:S04]  /*0210*/  USEL UR13, URZ, 0x1, !UP0 ;  /* 0x000000013f0d7887 */ /* 0x000fc8000c000000 */
[----:B------:R-:W-:Y:S01]  /*0220*/  USEL UR13, UR13, 0x2, UP1 ;  /* 0x000000020d0d7887 */ /* 0x000fe20008800000 */
[----:B0-----:R-:W-:-:S13]  /*0230*/  ISETP.NE.AND P0, PT, R3, RZ, PT ;  /* 0x000000ff0300720c */ /* 0x001fda0003f05270 */
[----:B------:R-:W-:Y:S05]  /*0240*/  @P0 BRA `(.L_x_2) ;  /* 0x0000000000d40947 */ /* 0x000fea0003800000 */
[----:B------:R-:W-:Y:S01]  /*0250*/  ELECT P0, URZ, PT ;  /* 0x00000000003f782f */ /* 0x000fe20003800000 */
[----:B------:R-:W-:-:S12]  /*0260*/  BSSY B0, `(.L_x_2) ;  /* 0x0000033000007945 */ /* 0x000fd80003800000 */
[----:B------:R-:W-:Y:S05]  /*0270*/  @!P0 BRA `(.L_x_3) ;  /* 0x0000000000c48947 */ /* 0x000fea0003800000 */
[----:B------:R-:W0:Y:S01]  /*0280*/  S2UR UR9, SR_CgaCtaId ;  /* 0x00000000000979c3 */ /* 0x000e220000008800 */
[----:B------:R-:W-:Y:S01]  /*0290*/  UMOV UR4, 0x400 ;  /* 0x0000040000047882 */ /* 0x000fe20000000000 */
[----:B------:R-:W-:Y:S01]  /*02a0*/  UMOV UR5, 0x1 ;  /* 0x0000000100057882 */ /* 0x000fe20000000000 */
[----:B------:R-:W-:Y:S02]  /*02b0*/  UMOV UR6, 0x10 ;  /* 0x0000001000067882 */ /* 0x000fe40000000000 */
[----:B------:R-:W-:-:S04]  /*02c0*/  UIADD3 UR6, -UR6, 0x100000, URZ ;  /* 0x0010000006067890 */ /* 0x000fc8000fffe13f */
[----:B------:R-:W-:Y:S02]  /*02d0*/  USHF.L.U32 UR7, UR6, 0xb, URZ ;  /* 0x0000000b06077899 */ /* 0x000fe4000800063f */
[----:B------:R-:W-:Y:S02]  /*02e0*/  USHF.L.U32 UR6, UR6, 0x1, URZ ;  /* 0x0000000106067899 */ /* 0x000fe4000800063f */
[----:B0-----:R-:W-:Y:S02]  /*02f0*/  ULEA UR9, UR9, UR4, 0x18 ;  /* 0x0000000409097291 */ /* 0x001fe4000f8ec03f */
[----:B------:R-:W-:-:S04]  /*0300*/  UIADD3 UR4, -UR5, 0x100000, URZ ;  /* 0x0010000005047890 */ /* 0x000fc8000fffe13f */
[----:B------:R-:W-:Y:S02]  /*0310*/  USHF.L.U32 UR5, UR4, 0xb, URZ ;  /* 0x0000000b04057899 */ /* 0x000fe4000800063f */
[----:B------:R-:W-:Y:S01]  /*0320*/  USHF.L.U32 UR4, UR4, 0x1, URZ ;  /* 0x0000000104047899 */ /* 0x000fe2000800063f */
[----:B------:R-:W0:Y:S11]  /*0330*/  FENCE.VIEW.ASYNC.S ;  /* 0x00000000000073c6 */ /* 0x000e360000000000 */
[----:B0-----:R0:W1:Y:S01]  /*0340*/  SYNCS.EXCH.64 URZ, [UR9], UR4 ;  /* 0x00000004093f75b2 */ /* 0x0010620008000100 */
[----:B------:R0:W2:Y:S01]  /*0350*/  SYNCS.EXCH.64 URZ, [UR9+0x90], UR6 ;  /* 0x00009006093f75b2 */ /* 0x0000a20008000100 */
[----:B------:R0:W3:Y:S01]  /*0360*/  SYNCS.EXCH.64 URZ, [UR9+0x8], UR4 ;  /* 0x00000804093f75b2 */ /* 0x0000e20008000100 */
[----:B------:R0:W4:Y:S01]  /*0370*/  SYNCS.EXCH.64 URZ, [UR9+0x98], UR6 ;  /* 0x00009806093f75b2 */ /* 0x0001220008000100 */
[----:B------:R0:W0:Y:S01]  /*0380*/  SYNCS.EXCH.64 URZ, [UR9+0x10], UR4 ;  /* 0x00001004093f75b2 */ /* 0x0000220008000100 */
        /* <DEDUP_REMOVED lines=31> */
[----:B-1234-:R-:W-:Y:S01]  /*0580*/  NOP ;  /* 0x0000000000007918 */ /* 0x01efe20000000000 */
.L_x_3:
[----:B0-----:R-:W-:Y:S05]  /*0590*/  BSYNC B0 ;  /* 0x0000000000007941 */ /* 0x001fea0003800000 */
.L_x_2:
[----:B------:R-:W-:Y:S01]  /*05a0*/  SHF.R.S32.HI R4, RZ, 0x1f, R5 ;  /* 0x0000001fff047819 */ /* 0x000fe20000011405 */
[----:B------:R-:W0:Y:S01]  /*05b0*/  SHFL.IDX PT, R0, R0, RZ, 0x1f ;  /* 0x00001fff00007589 */ /* 0x000e2200000e0000 */
[----:B------:R-:W-:Y:S01]  /*05c0*/  ELECT P0, URZ, PT ;  /* 0x00000000003f782f */ /* 0x000fe20003800000 */
[----:B------:R-:W1:Y:S01]  /*05d0*/  S2UR UR9, SR_CTAID.X ;  /* 0x00000000000979c3 */ /* 0x000e620000002500 */
[----:B------:R-:W-:Y:S01]  /*05e0*/  LEA.HI R4, R4, R5, RZ, 0x7 ;  /* 0x0000000504047211 */ /* 0x000fe200078f38ff */
[----:B------:R-:W2:Y:S01]  /*05f0*/  S2R R2, SR_CTAID.Y ;  /* 0x0000000000027919 */ /* 0x000ea20000002600 */
[----:B------:R-:W-:Y:S01]  /*0600*/  SHF.R.S32.HI R6, RZ, 0x1f, R3 ;  /* 0x0000001fff067819 */ /* 0x000fe20000011403 */
[----:B------:R-:W-:Y:S01]  /*0610*/  ULDC UR4, c[0x0][0x154] ;  /* 0x0000550000047ab9 */ /* 0x000fe20000000800 */
[----:B------:R-:W-:Y:S01]  /*0620*/  LOP3.LUT R4, R4, 0xffffff80, RZ, 0xc0, !PT ;  /* 0xffffff8004047812 */ /* 0x000fe200078ec0ff */
[----:B------:R-:W-:Y:S01]  /*0630*/  NOP ;  /* 0x0000000000007918 */ /* 0x000fe20000000000 */
[----:B------:R-:W-:Y:S01]  /*0640*/  LEA.HI R6, R6, R3, RZ, 0x2 ;  /* 0x0000000306067211 */ /* 0x000fe200078f10ff */
[----:B------:R-:W3:Y:S01]  /*0650*/  LDC R11, c[0x0][0x148] ;  /* 0x00005200ff0b7b82 */ /* 0x000ee20000000800 */
[----:B------:R-:W-:Y:S01]  /*0660*/  NOP ;  /* 0x0000000000007918 */ /* 0x000fe20000000000 */
[----:B------:R-:W-:Y:S01]  /*0670*/  IMAD.IADD R4, R5, 0x1, -R4 ;  /* 0x0000000105047824 */ /* 0x000fe200078e0a04 */
[----:B------:R-:W-:-:S04]  /*0680*/  LOP3.LUT R6, R6, 0x3ffffffc, RZ, 0xc0, !PT ;  /* 0x3ffffffc06067812 */ /* 0x000fc800078ec0ff */
[----:B------:R-:W-:Y:S01]  /*0690*/  SHF.R.S32.HI R5, RZ, 0x1f, R4 ;  /* 0x0000001fff057819 */ /* 0x000fe20000011404 */
[----:B------:R-:W-:Y:S01]  /*06a0*/  IMAD.IADD R6, R3, 0x1, -R6 ;  /* 0x0000000103067824 */ /* 0x000fe200078e0a06 */
[----:B------:R-:W4:Y:S02]  /*06b0*/  LDC R8, c[0x0][0x144] ;  /* 0x00005100ff087b82 */ /* 0x000f240000000800 */
[----:B------:R-:W-:Y:S02]  /*06c0*/  LEA.HI R5, R5, R4, RZ, 0x3 ;  /* 0x0000000405057211 */ /* 0x000fe400078f18ff */
[----:B0-----:R-:W-:Y:S02]  /*06d0*/  ISETP.NE.OR P0, PT, R0, RZ, !P0 ;  /* 0x000000ff0000720c */ /* 0x001fe40004705670 */
[--C-:B------:R-:W-:Y:S02]  /*06e0*/  SHF.R.S32.HI R0, RZ, 0x3, R5.reuse ;  /* 0x00000003ff007819 */ /* 0x100fe40000011405 */
[----:B------:R-:W-:-:S04]  /*06f0*/  SHF.R.S32.HI R5, RZ, 0x1f, R5 ;  /* 0x0000001fff057819 */ /* 0x000fc80000011405 */
[----:B------:R-:W-:-:S04]  /*0700*/  LEA.HI R5, R5, R0, RZ, 0x2 ;  /* 0x0000000005057211 */ /* 0x000fc800078f10ff */
[----:B------:R-:W-:Y:S01]  /*0710*/  LOP3.LUT R5, R5, 0xfffffffc, RZ, 0xc0, !PT ;  /* 0xfffffffc05057812 */ /* 0x000fe200078ec0ff */
[----:B------:R-:W-:Y:S01]  /*0720*/  VOTEU.ALL UP0, P0 ;  /* 0x00000000003f7886 */ /* 0x000fe20000000000 */
[----:B--2---:R-:W-:Y:S01]  /*0730*/  I2FP.F32.U32 R7, R2 ;  /* 0x0000000200077245 */ /* 0x004fe20000201000 */
[----:B------:R-:W-:Y:S02]  /*0740*/  VOTEU.ALL UP1, P0 ;  /* 0x00000000003f7886 */ /* 0x000fe40000020000 */
[----:B------:R-:W-:Y:S01]  /*0750*/  IMAD.IADD R5, R0, 0x1, -R5 ;  /* 0x0000000100057824 */ /* 0x000fe200078e0a05 */
[----:B------:R-:W0:Y:S01]  /*0760*/  @!UP0 S2UR UR7, SR_CgaCtaId ;  /* 0x00000000000789c3 */ /* 0x000e220000008800 */
[----:B-1----:R-:W-:Y:S01]  /*0770*/  I2FP.F32.U32 R0, UR9 ;  /* 0x0000000900007c45 */ /* 0x002fe20008201000 */
[----:B------:R-:W-:Y:S01]  /*0780*/  FMUL R9, R7, UR4 ;  /* 0x0000000407097c20 */ /* 0x000fe20008400000 */
[----:B------:R-:W-:Y:S01]  /*0790*/  IMAD R5, R6, 0x4, R5 ;  /* 0x0000000406057824 */ /* 0x000fe200078e0205 */
[----:B------:R-:W-:Y:S01]  /*07a0*/  ULDC UR4, c[0x0][0x150] ;  /* 0x0000540000047ab9 */ /* 0x000fe20000000800 */
[----:B------:R-:W-:Y:S01]  /*07b0*/  @!UP0 UMOV UR6, 0x400 ;  /* 0x0000040000068882 */ /* 0x000fe20000000000 */
[----:B------:R-:W-:Y:S01]  /*07c0*/  FMUL R7, R0, UR4 ;  /* 0x0000000400077c20 */ /* 0x000fe20008400000 */
[----:B------:R-:W-:Y:S01]  /*07d0*/  IMAD.SHL.U32 R0, R5, 0x4, RZ ;  /* 0x0000000405007824 */ /* 0x000fe200078e00ff */
[----:B------:R-:W1:Y:S01]  /*07e0*/  LDC R6, c[0x0][0x140] ;  /* 0x00005000ff067b82 */ /* 0x000e620000000800 */
[----:B------:R-:W2:Y:S01]  /*07f0*/  F2I.U32.TRUNC.NTZ R9, R9 ;  /* 0x0000000900097305 */ /* 0x000ea2000020f000 */
[----:B------:R-:W-:-:S02]  /*0800*/  UMOV UR4, 0x20 ;  /* 0x0000002000047882 */ /* 0x000fc40000000000 */
[----:B------:R-:W-:Y:S01]  /*0810*/  LOP3.LUT R10, R5, 0xc, R0, 0x78, !PT ;  /* 0x0000000c050a7812 */ /* 0x000fe200078e7800 */
[----:B------:R-:W-:-:S04]  /*0820*/  @!UP0 UIADD3 UR4, -UR4, 0x100000, URZ ;  /* 0x0010000004048890 */ /* 0x000fc8000fffe13f */
[----:B------:R-:W-:Y:S02]  /*0830*/  @!UP0 USHF.L.U32 UR5, UR4, 0xb, URZ ;  /* 0x0000000b04058899 */ /* 0x000fe4000800063f */
[----:B------:R-:W-:Y:S01]  /*0840*/  @!UP0 USHF.L.U32 UR4, UR4, 0x1, URZ ;  /* 0x0000000104048899 */ /* 0x000fe2000800063f */
[----:B------:R-:W5:Y:S01]  /*0850*/  F2I.U32.TRUNC.NTZ R7, R7 ;  /* 0x0000000700077305 */ /* 0x000f62000020f000 */
[----:B------:R1:W-:Y:S01]  /*0860*/  STL [R1+0x78], R10 ;  /* 0x0000780a01007387 */ /* 0x0003e20000100800 */
[----:B--2---:R-:W-:Y:S01]  /*0870*/  IMAD.MOV R12, RZ, RZ, -R9 ;  /* 0x000000ffff0c7224 */ /* 0x004fe200078e0a09 */
[----:B0-----:R-:W-:Y:S01]  /*0880*/  @!UP0 ULEA UR6, UR7, UR6, 0x18 ;  /* 0x0000000607068291 */ /* 0x001fe2000f8ec03f */
[----:B------:R-:W-:Y:S02]  /*0890*/  VOTEU.ALL UP0, P0 ;  /* 0x00000000003f7886 */ /* 0x000fe40000000000 */
[----:B---3--:R-:W-:Y:S01]  /*08a0*/  IMAD R5, R11, R12, R2 ;  /* 0x0000000c0b057224 */ /* 0x008fe200078e0202 */
[----:B------:R-:W-:-:S02]  /*08b0*/  LOP3.LUT P0, RZ, R4, 0x7, RZ, 0xc0, !PT ;  /* 0x0000000704ff7812 */ /* 0x000fc4000780c0ff */
[----:B-1----:R-:W-:Y:S01]  /*08c0*/  ISETP.EQ.U32.AND P3, PT, R6, 0x1, PT ;  /* 0x000000010600780c */ /* 0x002fe20003f62070 */
[----:B-----5:R-:W-:Y:S01]  /*08d0*/  IMAD.MOV R7, RZ, RZ, -R7 ;  /* 0x000000ffff077224 */ /* 0x020fe200078e0a07 */
[----:B------:R-:W-:Y:S02]  /*08e0*/  ISETP.NE.AND P1, PT, R5, R10, PT ;  /* 0x0000000a0500720c */ /* 0x000fe40003f25270 */
[----:B------:R-:W-:Y:S01]  /*08f0*/  ISETP.LT.U32.AND P0, PT, R10, 0x8, !P0 ;  /* 0x000000080a00780c */ /* 0x000fe20004701070 */
[----:B----4-:R-:W-:Y:S01]  /*0900*/  IMAD R0, R8, R7, UR9 ;  /* 0x0000000908007e24 */ /* 0x010fe2000f8e0207 */
[----:B------:R-:W0:Y:S02]  /*0910*/  FENCE.VIEW.ASYNC.S ;  /* 0x00000000000073c6 */ /* 0x000e240000000000 */
[----:B0-----:R0:W1:Y:S02]  /*0920*/  @!UP0 SYNCS.EXCH.64 URZ, [UR6+0x130], UR4 ;  /* 0x00013004063f85b2 */ /* 0x0010640008000100 */
[----:B------:R-:W-:-:S04]  /*0930*/  ISETP.EQ.OR P1, PT, R0, RZ, !P1 ;  /* 0x000000ff0000720c */ /* 0x000fc80004f22670 */
[----:B------:R-:W-:Y:S01]  /*0940*/  PLOP3.LUT P0, PT, P0, P1, PT, 0x80, 0x0 ;  /* 0x000000000000781c */ /* 0x000fe20000703070 */
[----:B------:R0:W2:Y:S01]  /*0950*/  @!UP1 SYNCS.EXCH.64 URZ, [UR6+0x138], UR4 ;  /* 0x00013804063f95b2 */ /* 0x0000a20008000100 */
[----:B------:R-:W-:Y:S01]  /*0960*/  NOP ;  /* 0x0000000000007918 */ /* 0x000fe20000000000 */
[----:B------:R-:W-:Y:S10]  /*0970*/  @!P3 BRA `(.L_x_4) ;  /* 0x000000000008b947 */ /* 0x000ff40003800000 */
[----:B-12---:R-:W-:Y:S01]  /*0980*/  UCGABAR_ARV ;  /* 0x00000000000079c7 */ /* 0x006fe20008000000 */
[----:B------:R-:W-:Y:S05]  /*0990*/  BRA `(.L_x_5) ;  /* 0x0000000000047947 */ /* 0x000fea0003800000 */
.L_x_4:
[----:B-12---:R-:W-:Y:S01]  /*09a0*/  NOP ;  /* 0x0000000000007918 */ /* 0x006fe20000000000 */
.L_x_5:
[----:B------:R-:W1:Y:S01]  /*09b0*/  LDC R3, c[0x0][0x65c] ;  /* 0x00019700ff037b82 */ /* 0x000e620000000800 */
[----:B------:R-:W-:Y:S02]  /*09c0*/  IMAD.U32 R4, RZ, RZ, UR9 ;  /* 0x00000009ff047e24 */ /* 0x000fe4000f8e00ff */
[----:B------:R-:W-:Y:S01]  /*09d0*/  IMAD.MOV.U32 R5, RZ, RZ, RZ ;  /* 0x000000ffff057224 */ /* 0x000fe200078e00ff */
[----:B-1----:R-:W-:-:S13]  /*09e0*/  ISETP.NE.AND P4, PT, R3, 0x1, PT ;  /* 0x000000010300780c */ /* 0x002fda0003f85270 */
[----:B------:R-:W1:Y:S01]  /*09f0*/  @P4 LDC R7, c[0x0][0x10] ;  /* 0x00000400ff074b82 */ /* 0x000e620000000800 */
[----:B------:R-:W-:Y:S02]  /*0a00*/  @P4 IMAD.MOV.U32 R3, RZ, RZ, RZ ;  /* 0x000000ffff034224 */ /* 0x000fe400078e00ff */
[----:B------:R-:W-:-:S05]  /*0a10*/  @P4 IMAD.MOV.U32 R13, RZ, RZ, RZ ;  /* 0x000000ffff0d4224 */ /* 0x000fca00078e00ff */
[----:B------:R-:W2:Y:S01]  /*0a20*/  @!P4 LDC R9, c[0x0][0xc] ;  /* 0x00000300ff09cb82 */ /* 0x000ea20000000800 */
[----:B-1----:R-:W-:-:S04]  /*0a30*/  @P4 IMAD.WIDE.U32 R6, R7, UR9, R2 ;  /* 0x0000000907064c25 */ /* 0x002fc8000f8e0002 */
[----:B------:R-:W-:Y:S02]  /*0a40*/  @P4 IMAD.MOV.U32 R19, RZ, RZ, R6 ;  /* 0x000000ffff134224 */ /* 0x000fe400078e0006 */
[----:B------:R-:W-:Y:S02]  /*0a50*/  @P4 IMAD.IADD R23, R7, 0x1, R13 ;  /* 0x0000000107174824 */ /* 0x000fe400078e020d */
[----:B--2---:R-:W-:-:S04]  /*0a60*/  @!P4 IMAD.WIDE.U32 R4, R2, R9, R4 ;  /* 0x000000090204c225 */ /* 0x004fc800078e0004 */
[----:B------:R-:W-:Y:S02]  /*0a70*/  @!P4 IMAD.MOV.U32 R19, RZ, RZ, R4 ;  /* 0x000000ffff13c224 */ /* 0x000fe400078e0004 */
[----:B------:R-:W-:-:S03]  /*0a80*/  @!P4 IMAD.MOV.U32 R23, RZ, RZ, R5 ;  /* 0x000000ffff17c224 */ /* 0x000fc600078e0005 */
[----:B------:R1:W-:Y:S04]  /*0a90*/  STL [R1+0x80], R19 ;  /* 0x0000801301007387 */ /* 0x0003e80000100800 */
[----:B------:R1:W-:Y:S01]  /*0aa0*/  STL [R1+0x7c], R23 ;  /* 0x00007c1701007387 */ /* 0x0003e20000100800 */
[----:B------:R-:W-:Y:S05]  /*0ab0*/  @!P3 BRA `(.L_x_6) ;  /* 0x00000000000cb947 */ /* 0x000fea0003800000 */
[----:B------:R-:W-:Y:S01]  /*0ac0*/  UCGABAR_WAIT ;  /* 0x0000000000007dc7 */ /* 0x000fe20008000000 */
[----:B------:R-:W-:Y:S01]  /*0ad0*/  CCTL.IVALL ;  /* 0x00000000ff00798f */ /* 0x000fe20002000000 */
[----:B------:R-:W-:Y:S05]  /*0ae0*/  BRA `(.L_x_7) ;  /* 0x0000000000047947 */ /* 0x000fea0003800000 */
.L_x_6:
[----:B------:R-:W-:Y:S06]  /*0af0*/  BAR.SYNC.DEFER_BLOCKING 0x0 ;  /* 0x0000000000007b1d */ /* 0x000fec0000010000 */
.L_x_7:
[----:B------:R-:W-:Y:S05]  /*0b00*/  @!P2 BRA `(.L_x_8) ;  /* 0x000000e000dca947 */ /* 0x000fea0003800000 */
[----:B------:R-:W-:-:S06]  /*0b10*/  UISETP.GT.U32.AND UP0, UPT, UR10, 0x1, UPT ;  /* 0x000000010a00788c */ /* 0x000fcc000bf04070 */
[----:B------:R-:W-:-:S13]  /*0b20*/  PLOP3.LUT P1, PT, PT, PT, UP0, 0x80, 0x0 ;  /* 0x000000000000781c */ /* 0x000fda0003f2f008 */
[----:B0-----:R-:W-:Y:S05]  /*0b30*/  @P1 EXIT ;  /* 0x000000000000194d */ /* 0x001fea0003800000 */
[----:B------:R-:W-:Y:S01]  /*0b40*/  IMAD.MOV.U32 R6, RZ, RZ, -0x1 ;  /* 0xffffffffff067424 */ /* 0x000fe200078e00ff */
[----:B------:R-:W-:Y:S01]  /*0b50*/  ULDC.64 UR4, c[0x0][0x650] ;  /* 0x0001940000047ab9 */ /* 0x000fe20000000a00 */
[----:B------:R-:W-:Y:S01]  /*0b60*/  IMAD.MOV.U32 R5, RZ, RZ, -0x1 ;  /* 0xffffffffff057424 */ /* 0x000fe200078e00ff */
[----:B------:R-:W-:Y:S01]  /*0b70*/  ISETP.GE.U32.AND P1, PT, R19, UR4, PT ;  /* 0x0000000413007c0c */ /* 0x000fe2000bf26070 */
[----:B------:R-:W-:Y:S01]  /*0b80*/  UMOV UR22, 0xffffffff ;  /* 0xffffffff00167882 */ /* 0x000fe20000000000 */
[----:B------:R0:W-:Y:S01]  /*0b90*/  STL [R1+0x88], R6 ;  /* 0x0000880601007387 */ /* 0x0001e20000100800 */
[----:B------:R-:W-:Y:S02]  /*0ba0*/  PRMT R4, RZ, 0x7610, R4 ;  /* 0x00007610ff047816 */ /* 0x000fe40000000004 */
[----:B------:R-:W-:Y:S01]  /*0bb0*/  ISETP.GE.U32.AND.EX P1, PT, R23, UR5, PT, P1 ;  /* 0x0000000517007c0c */ /* 0x000fe2000bf26110 */
[----:B------:R0:W-:-:S12]  /*0bc0*/  STL [R1+0x84], R5 ;  /* 0x0000840501007387 */ /* 0x0001d80000100800 */
[----:B0-----:R-:W-:Y:S05]  /*0bd0*/  @P1 BRA `(.L_x_9) ;  /* 0x0000000400381947 */ /* 0x001fea0003800000 */
[----:B------:R-:W0:Y:S01]  /*0be0*/  LDC.64 R14, c[0x0][0x628] ;  /* 0x00018a00ff0e7b82 */ /* 0x000e220000000a00 */
[----:B------:R-:W-:Y:S02]  /*0bf0*/  IMAD.MOV.U32 R4, RZ, RZ, R19 ;  /* 0x000000ffff047224 */ /* 0x000fe400078e0013 */
[----:B------:R-:W-:-:S05]  /*0c00*/  IMAD.MOV.U32 R5, RZ, RZ, R23 ;  /* 0x000000ffff057224 */ /* 0x000fca00078e0017 */
[----:B------:R-:W2:Y:S08]  /*0c10*/  LDC R10, c[0x0][0x630] ;  /* 0x00018c00ff0a7b82 */ /* 0x000eb00000000800 */
[----:B------:R-:W3:Y:S01]  /*0c20*/  LDC.64 R16, c[0x0][0x620] ;  /* 0x00018800ff107b82 */ /* 0x000ee20000000a00 */
[----:B0-----:R-:W-:-:S04]  /*0c30*/  ISETP.NE.U32.AND P1, PT, R14, RZ, PT ;  /* 0x000000ff0e00720c */ /* 0x001fc80003f25070 */
[----:B------:R-:W-:-:S13]  /*0c40*/  ISETP.NE.AND.EX P1, PT, R15, RZ, PT, P1 ;  /* 0x000000ff0f00720c */ /* 0x000fda0003f25310 */
[----:B--23--:R-:W-:Y:S05]  /*0c50*/  @!P1 BRA `(.L_x_10) ;  /* 0x0000000000289947 */ /* 0x00cfea0003800000 */
[----:B------:R-:W0:Y:S02]  /*0c60*/  LDC R9, c[0x0][0x634] ;  /* 0x00018d00ff097b82 */ /* 0x000e240000000800 */
[----:B0-----:R-:W-:-:S05]  /*0c70*/  IADD3 R9, P1, R19, R9, RZ ;  /* 0x0000000913097210 */ /* 0x001fca0007f3e0ff */
[----:B------:R-:W-:-:S04]  /*0c80*/  IMAD.X R13, RZ, RZ, R23, P1 ;  /* 0x000000ffff0d7224 */ /* 0x000fc800008e0617 */
[----:B------:R-:W-:-:S04]  /*0c90*/  IMAD.WIDE.U32 R4, R13, R14, RZ ;  /* 0x0000000e0d047225 */ /* 0x000fc800078e00ff */
[----:B------:R-:W-:-:S04]  /*0ca0*/  IMAD.WIDE.U32 R6, P1, R9, R15, R4 ;  /* 0x0000000f09067225 */ /* 0x000fc80007820004 */
[----:B------:R-:W-:-:S04]  /*0cb0*/  IMAD.WIDE.U32 R4, R9, R14, RZ ;  /* 0x0000000e09047225 */ /* 0x000fc800078e00ff */
[----:B------:R-:W-:Y:S01]  /*0cc0*/  IMAD.X R9, RZ, RZ, RZ, P1 ;  /* 0x000000ffff097224 */ /* 0x000fe200008e06ff */
[----:B------:R-:W-:Y:S01]  /*0cd0*/  IADD3 RZ, P1, R5, R6, RZ ;  /* 0x0000000605ff7210 */ /* 0x000fe20007f3e0ff */
[----:B------:R-:W-:-:S04]  /*0ce0*/  IMAD.MOV.U32 R8, RZ, RZ, R7 ;  /* 0x000000ffff087224 */ /* 0x000fc800078e0007 */
[----:B------:R-:W-:-:S08]  /*0cf0*/  IMAD.WIDE.U32.X R4, R13, R15, R8, P1 ;  /* 0x0000000f0d047225 */ /* 0x000fd000008e0408 */
.L_x_10:
[----:B------:R-:W0:Y:S01]  /*0d00*/  LDC.64 R20, c[0x0][0x640] ;  /* 0x00019000ff147b82 */ /* 0x000e220000000a00 */
[-C--:B------:R-:W-:Y:S01]  /*0d10*/  SHF.R.U64 R22, R4, R10.reuse, R5 ;  /* 0x0000000a04167219 */ /* 0x080fe20000001205 */
[----:B------:R-:W-:Y:S01]  /*0d20*/  IMAD.MOV.U32 R4, RZ, RZ, R19 ;  /* 0x000000ffff047224 */ /* 0x000fe200078e0013 */
[----:B------:R-:W-:Y:S01]  /*0d30*/  SHF.R.U32.HI R3, RZ, R10, R5 ;  /* 0x0000000aff037219 */ /* 0x000fe20000011605 */
[----:B------:R-:W-:Y:S01]  /*0d40*/  IMAD.MOV.U32 R5, RZ, RZ, R23 ;  /* 0x000000ffff057224 */ /* 0x000fe200078e0017 */
[----:B------:R-:W-:Y:S01]  /*0d50*/  IADD3 R7, P1, RZ, -R22, RZ ;  /* 0x80000016ff077210 */ /* 0x000fe20007f3e0ff */
[----:B-1----:R-:W-:Y:S02]  /*0d60*/  IMAD R23, R11, R12, R2 ;  /* 0x0000000c0b177224 */ /* 0x002fe400078e0202 */
[----:B------:R-:W1:Y:S01]  /*0d70*/  LDC R8, c[0x0][0x618] ;  /* 0x00018600ff087b82 */ /* 0x000e620000000800 */
[----:B------:R-:W-:Y:S02]  /*0d80*/  IMAD.MOV.U32 R11, RZ, RZ, 0x1 ;  /* 0x00000001ff0b7424 */ /* 0x000fe400078e00ff */
[----:B------:R-:W-:-:S02]  /*0d90*/  IMAD.X R3, RZ, RZ, ~R3, P1 ;  /* 0x000000ffff037224 */ /* 0x000fc400008e0e03 */
[----:B------:R-:W-:-:S03]  /*0da0*/  IMAD.WIDE.U32 R4, R7, R16, R4 ;  /* 0x0000001007047225 */ /* 0x000fc600078e0004 */
[----:B------:R-:W2:Y:S01]  /*0db0*/  LDC R14, c[0x0][0x608] ;  /* 0x00018200ff0e7b82 */ /* 0x000ea20000000800 */
[----:B------:R-:W-:-:S04]  /*0dc0*/  IMAD R6, R3, R16, RZ ;  /* 0x0000001003067224 */ /* 0x000fc800078e02ff */
[----:B------:R-:W-:-:S03]  /*0dd0*/  IMAD R3, R7, R17, R6 ;  /* 0x0000001107037224 */ /* 0x000fc600078e0206 */
[----:B------:R-:W3:Y:S01]  /*0de0*/  LDC R18, c[0x0][0x658] ;  /* 0x00019600ff127b82 */ /* 0x000ee20000000800 */
[----:B------:R-:W-:Y:S01]  /*0df0*/  IMAD.IADD R3, R5, 0x1, R3 ;  /* 0x0000000105037824 */ /* 0x000fe200078e0203 */
[----:B0-----:R-:W-:Y:S01]  /*0e00*/  ISETP.NE.U32.AND P1, PT, R20, RZ, PT ;  /* 0x000000ff1400720c */ /* 0x001fe20003f25070 */
[----:B------:R-:W-:-:S03]  /*0e10*/  IMAD.MOV.U32 R5, RZ, RZ, -0x1 ;  /* 0xffffffffff057424 */ /* 0x000fc600078e00ff */
[----:B------:R-:W-:Y:S02]  /*0e20*/  ISETP.NE.AND.EX P1, PT, R21, RZ, PT, P1 ;  /* 0x000000ff1500720c */ /* 0x000fe40003f25310 */
[----:B------:R-:W0:Y:S01]  /*0e30*/  LDC R13, c[0x0][0x600] ;  /* 0x00018000ff0d7b82 */ /* 0x000e220000000800 */
[-CC-:B-1----:R-:W-:Y:S02]  /*0e40*/  SHF.R.U64 R10, R4, R8.reuse, R3.reuse ;  /* 0x00000008040a7219 */ /* 0x182fe40000001203 */
[----:B------:R-:W-:-:S05]  /*0e50*/  SHF.R.U32.HI R3, RZ, R8, R3 ;  /* 0x00000008ff037219 */ /* 0x000fca0000011603 */
[----:B------:R-:W1:Y:S01]  /*0e60*/  LDC R15, c[0x0][0x648] ;  /* 0x00019200ff0f7b82 */ /* 0x000e620000000800 */
[-CC-:B--2---:R-:W-:Y:S02]  /*0e70*/  SHF.R.U64 R19, R10, R14.reuse, R3.reuse ;  /* 0x0000000e0a137219 */ /* 0x184fe40000001203 */
[----:B------:R-:W-:-:S05]  /*0e80*/  SHF.R.U32.HI R3, RZ, R14, R3 ;  /* 0x0000000eff037219 */ /* 0x000fca0000011603 */
[----:B------:R-:W2:Y:S01]  /*0e90*/  LDC R17, c[0x0][0x638] ;  /* 0x00018e00ff117b82 */ /* 0x000ea20000000800 */
[-C--:B---3--:R-:W-:Y:S02]  /*0ea0*/  SHF.L.U32 R2, R5, R18.reuse, RZ ;  /* 0x0000001205027219 */ /* 0x088fe400000006ff */
[--C-:B------:R-:W-:Y:S02]  /*0eb0*/  SHF.R.U64 R12, R19, R18, R3.reuse ;  /* 0x00000012130c7219 */ /* 0x100fe40000001203 */
[----:B------:R-:W-:Y:S02]  /*0ec0*/  LOP3.LUT R8, RZ, R2, RZ, 0x33, !PT ;  /* 0x00000002ff087212 */ /* 0x000fe400078e33ff */
[----:B------:R-:W-:Y:S01]  /*0ed0*/  SHF.R.U32.HI R3, RZ, R18, R3 ;  /* 0x00000012ff037219 */ /* 0x000fe20000011603 */
[----:B------:R-:W3:Y:S01]  /*0ee0*/  LDC R16, c[0x0][0x610] ;  /* 0x00018400ff107b82 */ /* 0x000ee20000000800 */
[----:B------:R-:W-:Y:S01]  /*0ef0*/  IMAD.MOV.U32 R2, RZ, RZ, R12 ;  /* 0x000000ffff027224 */ /* 0x000fe200078e000c */
[----:B------:R-:W-:Y:S06]  /*0f00*/  @!P1 BRA `(.L_x_11) ;  /* 0x0000000000289947 */ /* 0x000fec0003800000 */
[----:B------:R-:W4:Y:S02]  /*0f10*/  LDC R7, c[0x0][0x64c] ;  /* 0x00019300ff077b82 */ /* 0x000f240000000800 */
[----:B----4-:R-:W-:-:S05]  /*0f20*/  IADD3 R7, P1, R12, R7, RZ ;  /* 0x000000070c077210 */ /* 0x010fca0007f3e0ff */
        /* <DEDUP_REMOVED lines=8> */
.L_x_11:
[----:B-1----:R-:W-:Y:S01]  /*0fb0*/  SHF.R.U64 R4, R2, R15, R3 ;  /* 0x0000000f02047219 */ /* 0x002fe20000001203 */
[----:B0-----:R-:W-:Y:S01]  /*0fc0*/  VIADD R5, R13, 0xffffffff ;  /* 0xffffffff0d057836 */ /* 0x001fe20000000000 */
[----:B------:R-:W-:Y:S02]  /*0fd0*/  SHF.L.U32 R2, R11, R18, RZ ;  /* 0x000000120b027219 */ /* 0x000fe400000006ff */
[----:B------:R-:W-:Y:S01]  /*0fe0*/  LOP3.LUT R3, R19, R8, RZ, 0xc0, !PT ;  /* 0x0000000813037212 */ /* 0x000fe200078ec0ff */
[----:B------:R-:W-:Y:S01]  /*0ff0*/  IMAD.MOV R6, RZ, RZ, -R4 ;  /* 0x000000ffff067224 */ /* 0x000fe200078e0a04 */
[----:B------:R-:W-:Y:S02]  /*1000*/  SEL R0, R0, R23, !P4 ;  /* 0x0000001700007207 */ /* 0x000fe40006000000 */
[----:B------:R-:W-:Y:S01]  /*1010*/  LOP3.LUT R5, R10, R5, RZ, 0xc0, !PT ;  /* 0x000000050a057212 */ /* 0x000fe200078ec0ff */
[----:B------:R-:W-:Y:S01]  /*1020*/  IMAD R3, R2, R4, R3 ;  /* 0x0000000402037224 */ /* 0x000fe200078e0203 */
[----:B------:R-:W-:Y:S01]  /*1030*/  R2UR UR22, R22 ;  /* 0x00000000161672ca */ /* 0x000fe200000e0000 */
[----:B--2---:R-:W-:-:S02]  /*1040*/  IMAD R2, R6, R17, R12 ;  /* 0x0000001106027224 */ /* 0x004fc400078e020c */
[----:B---3--:R-:W-:Y:S02]  /*1050*/  IMAD R0, R3, R16, R0 ;  /* 0x0000001003007224 */ /* 0x008fe400078e0200 */
[----:B------:R-:W-:Y:S02]  /*1060*/  IMAD R3, R2, R13, R5 ;  /* 0x0000000d02037224 */ /* 0x000fe400078e0205 */
[----:B------:R-:W-:-:S03]  /*1070*/  IMAD.MOV.U32 R4, RZ, RZ, 0x1 ;  /* 0x00000001ff047424 */ /* 0x000fc600078e00ff */
[----:B------:R-:W-:Y:S02]  /*1080*/  SEL R2, R3, R0, !P4 ;  /* 0x0000000003027207 */ /* 0x000fe40006000000 */
[----:B------:R-:W-:-:S03]  /*1090*/  SEL R0, R0, R3, !P4 ;  /* 0x0000000300007207 */ /* 0x000fc60006000000 */
[----:B------:R0:W-:Y:S04]  /*10a0*/  STL [R1+0x84], R2 ;  /* 0x0000840201007387 */ /* 0x0001e80000100800 */
[----:B------:R0:W-:Y:S02]  /*10b0*/  STL [R1+0x88], R0 ;  /* 0x0000880001007387 */ /* 0x0001e40000100800 */
.L_x_9:
[----:B------:R-:W-:-:S08]  /*10c0*/  NOP ;  /* 0x0000000000007918 */ /* 0x000fd00000000000 */
[----:B------:R-:W2:Y:S02]  /*10d0*/  USETMAXREG.TRY_ALLOC.CTAPOOL UP0, 0xe8 ;  /* 0x000000e8000079c8 */ /* 0x000ea40008000600 */
[----:B--2---:R-:W-:-:S13]  /*10e0*/  PLOP3.LUT P1, PT, PT, PT, UP0, 0x80, 0x0 ;  /* 0x000000000000781c */ /* 0x004fda0003f2f008 */
[----:B------:R-:W-:Y:S05]  /*10f0*/  @!P1 BRA `(.L_x_9) ;  /* 0xfffffffc00f09947 */ /* 0x000fea000383ffff */
[----:B------:R-:W-:Y:S01]  /*1100*/  ULDC.64 UR4, c[0x0][0x598] ;  /* 0x0001660000047ab9 */ /* 0x000fe20000000a00 */
[----:B------:R-:W-:Y:S01]  /*1110*/  ULDC.64 UR16, c[0x0][0x208] ;  /* 0x0000820000107ab9 */ /* 0x000fe20000000a00 */
[----:B------:R-:W-:-:S04]  /*1120*/  ISETP.NE.U32.AND P1, PT, RZ, UR4, PT ;  /* 0x00000004ff007c0c */ /* 0x000fc8000bf25070 */
[----:B------:R-:W-:-:S13]  /*1130*/  ISETP.NE.AND.EX P1, PT, RZ, UR5, PT, P1 ;  /* 0x00000005ff007c0c */ /* 0x000fda000bf25310 */
[----:B------:R-:W-:Y:S05]  /*1140*/  @!P1 BRA `(.L_x_12) ;  /* 0x0000000000209947 */ /* 0x000fea0003800000 */
[----:B0-----:R-:W0:Y:S02]  /*1150*/  LDC.64 R2, c[0x0][0x598] ;  /* 0x00016600ff027b82 */ /* 0x001e240000000a00 */
[----:B0-----:R-:W2:Y:S02]  /*1160*/  LDG.E.64 R2, desc[UR16][R2.64] ;  /* 0x0000001002027981 */ /* 0x001ea4000c1e1b00 */
[----:B--2---:R-:W-:-:S04]  /*1170*/  ISETP.NE.U32.AND P1, PT, R2, RZ, PT ;  /* 0x000000ff0200720c */ /* 0x004fc80003f25070 */
[----:B------:R-:W-:-:S13]  /*1180*/  ISETP.NE.AND.EX P1, PT, R3, RZ, PT, P1 ;  /* 0x000000ff0300720c */ /* 0x000fda0003f25310 */
[----:B------:R-:W-:Y:S05]  /*1190*/  @!P1 BRA `(.L_x_12) ;  /* 0x00000000000c9947 */ /* 0x000fea0003800000 */
[----:B------:R-:W2:Y:S02]  /*11a0*/  LD.E R2, desc[UR16][R2.64] ;  /* 0x0000001002027980 */ /* 0x000ea4000c101900 */
[----:B--2---:R-:W-:Y:S01]  /*11b0*/  R2UR UR20, R2 ;  /* 0x00000000021472ca */ /* 0x004fe200000e0000 */
[----:B------:R-:W-:-:S14]  /*11c0*/  BRA `(.L_x_13) ;  /* 0x0000000000247947 */ /* 0x000fdc0003800000 */
.L_x_12:
[----:B------:R-:W-:Y:S02]  /*11d0*/  ULDC.64 UR4, c[0x0][0x588] ;  /* 0x0001620000047ab9 */ /* 0x000fe40000000a00 */
[----:B------:R-:W-:-:S04]  /*11e0*/  ISETP.NE.U32.AND P1, PT, RZ, UR4, PT ;  /* 0x00000004ff007c0c */ /* 0x000fc8000bf25070 */
[----:B------:R-:W-:-:S13]  /*11f0*/  ISETP.NE.AND.EX P1, PT, RZ, UR5, PT, P1 ;  /* 0x00000005ff007c0c */ /* 0x000fda000bf25310 */
[----:B------:R-:W-:Y:S05]  /*1200*/  @!P1 BRA `(.L_x_14) ;  /* 0x0000000000109947 */ /* 0x000fea0003800000 */
[----:B0-----:R-:W0:Y:S02]  /*1210*/  LDC.64 R2, c[0x0][0x588] ;  /* 0x00016200ff027b82 */ /* 0x001e240000000a00 */
[----:B0-----:R-:W2:Y:S02]  /*1220*/  LDG.E R2, desc[UR16][R2.64] ;  /* 0x0000001002027981 */ /* 0x001ea4000c1e1900 */
[----:B--2---:R-:W-:Y:S01]  /*1230*/  R2UR UR20, R2 ;  /* 0x00000000021472ca */ /* 0x004fe200000e0000 */
[----:B------:R-:W-:-:S14]  /*1240*/  BRA `(.L_x_13) ;  /* 0x0000000000047947 */ /* 0x000fdc0003800000 */
.L_x_14:
[----:B------:R-:W-:-:S05]  /*1250*/  ULDC UR20, c[0x0][0x580] ;  /* 0x0001600000147ab9 */ /* 0x000fca0000000800 */
.L_x_13:
[----:B------:R-:W-:Y:S02]  /*1260*/  ULDC.64 UR4, c[0x0][0x5a0] ;  /* 0x0001680000047ab9 */ /* 0x000fe40000000a00 */
        /* <DEDUP_REMOVED lines=11> */
.L_x_15:
        /* <DEDUP_REMOVED lines=8> */
.L_x_17:
[----:B------:R-:W-:-:S05]  /*13a0*/  ULDC UR21, c[0x0][0x584] ;  /* 0x0001610000157ab9 */ /* 0x000fca0000000800 */
.L_x_16:
[----:B------:R-:W-:-:S13]  /*13b0*/  LOP3.LUT P1, RZ, R4, 0xff, RZ, 0xc0, !PT ;  /* 0x000000ff04ff7812 */ /* 0x000fda000782c0ff */
[----:B------:R-:W-:Y:S05]  /*13c0*/  @!P1 EXIT ;  /* 0x000000000000994d */ /* 0x000fea0003800000 */
[----:B------:R-:W-:Y:S01]  /*13d0*/  ULDC UR4, c[0x0][0x28c] ;  /* 0x0000a30000047ab9 */ /* 0x000fe20000000800 */
[----:B------:R-:W-:Y:S02]  /*13e0*/  ULOP3.LUT UR23, UR13, 0x1, URZ, 0xfc, !UPT ;  /* 0x000000010d177892 */ /* 0x000fe4000f8efc3f */
[----:B------:R-:W-:-:S04]  /*13f0*/  UIADD3 UR4, UR4, 0x1f, URZ ;  /* 0x0000001f04047890 */ /* 0x000fc8000fffe03f */
[----:B------:R-:W-:-:S04]  /*1400*/  USHF.R.S32.HI UR5, URZ, 0x1f, UR4 ;  /* 0x0000001f3f057899 */ /* 0x000fc80008011404 */
[----:B------:R-:W-:-:S03]  /*1410*/  ULEA.HI UR5, UR5, UR4, URZ, 0x5 ;  /* 0x0000000405057291 */ /* 0x000fc6000f8f283f */
[----:B------:R-:W-:Y:S01]  /*1420*/  UMOV UR4, URZ ;  /* 0x0000003f00047c82 */ /* 0x000fe20008000000 */
[----:B------:R-:W-:-:S03]  /*1430*/  USHF.R.S32.HI UR12, URZ, 0x5, UR5 ;  /* 0x000000053f0c7899 */ /* 0x000fc60008011405 */
[----:B------:R-:W-:-:S09]  /*1440*/  UMOV UR5, URZ ;  /* 0x0000003f00057c82 */ /* 0x000fd20008000000 */
.L_x_300:
[----:B0-----:R-:W0:Y:S01]  /*1450*/  S2R R0, SR_TID.X ;  /* 0x0000000000007919 */ /* 0x001e220000002100 */
[----:B--2---:R-:W2:Y:S01]  /*1460*/  S2UR UR11, SR_CgaCtaId ;  /* 0x00000000000b79c3 */ /* 0x004ea20000008800 */
[----:B------:R-:W-:Y:S01]  /*1470*/  UMOV UR14, 0x400 ;  /* 0x00000400000e7882 */ /* 0x000fe20000000000 */
[----:B------:R-:W-:Y:S01]  /*1480*/  UMOV UR6, URZ ;  /* 0x0000003f00067c82 */ /* 0x000fe20008000000 */
[----:B------:R-:W-:Y:S01]  /*1490*/  STL [R1+0x74], RZ ;  /* 0x000074ff01007387 */ /* 0x000fe20000100800 */
[----:B------:R-:W-:Y:S01]  /*14a0*/  UMOV UR7, URZ ;  /* 0x0000003f00077c82 */ /* 0x000fe20008000000 */
[----:B------:R-:W-:Y:S01]  /*14b0*/  UMOV UR8, URZ ;  /* 0x0000003f00087c82 */ /* 0x000fe20008000000 */
[----:B------:R-:W-:Y:S01]  /*14c0*/  UMOV UR18, UR5 ;  /* 0x0000000500127c82 */ /* 0x000fe20008000000 */
[----:B------:R-:W-:Y:S01]  /*14d0*/  STL [R1+0x70], RZ ;  /* 0x000070ff01007387 */ /* 0x000fe20000100800 */
[----:B---3--:R-:W3:Y:S01]  /*14e0*/  LDC R2, c[0x0][0x28c] ;  /* 0x0000a300ff027b82 */ /* 0x008ee20000000800 */
[----:B------:R-:W-:-:S02]  /*14f0*/  CS2R R4, SRZ ;  /* 0x0000000000047805 */ /* 0x000fc4000001ff00 */
[----:B------:R-:W-:Y:S01]  /*1500*/  CS2R R6, SRZ ;  /* 0x0000000000067805 */ /* 0x000fe2000001ff00 */
[----:B------:R-:W-:Y:S01]  /*1510*/  STL [R1+0x6c], RZ ;  /* 0x00006cff01007387 */ /* 0x000fe20000100800 */
[----:B------:R-:W-:Y:S02]  /*1520*/  CS2R R8, SRZ ;  /* 0x0000000000087805 */ /* 0x000fe4000001ff00 */
[----:B------:R-:W-:Y:S02]  /*1530*/  CS2R R10, SRZ ;  /* 0x00000000000a7805 */ /* 0x000fe4000001ff00 */
[----:B------:R-:W-:Y:S01]  /*1540*/  CS2R R12, SRZ ;  /* 0x00000000000c7805 */ /* 0x000fe2000001ff00 */
[----:B------:R-:W-:Y:S01]  /*1550*/  STL [R1+0x68], RZ ;  /* 0x000068ff01007387 */ /* 0x000fe20000100800 */
[----:B------:R-:W-:Y:S02]  /*1560*/  CS2R R14, SRZ ;  /* 0x00000000000e7805 */ /* 0x000fe4000001ff00 */
[----:B------:R-:W-:-:S02]  /*1570*/  CS2R R16, SRZ ;  /* 0x0000000000107805 */ /* 0x000fc4000001ff00 */
[----:B-1----:R-:W-:Y:S01]  /*1580*/  CS2R R18, SRZ ;  /* 0x0000000000127805 */ /* 0x002fe2000001ff00 */
[----:B------:R-:W-:Y:S01]  /*1590*/  STL [R1+0x64], RZ ;  /* 0x000064ff01007387 */ /* 0x000fe20000100800 */
[----:B------:R-:W-:Y:S02]  /*15a0*/  CS2R R20, SRZ ;  /* 0x0000000000147805 */ /* 0x000fe4000001ff00 */
[----:B------:R-:W-:Y:S02]  /*15b0*/  CS2R R22, SRZ ;  /* 0x0000000000167805 */ /* 0x000fe4000001ff00 */
[----:B------:R-:W-:Y:S01]  /*15c0*/  CS2R R152, SRZ ;  /* 0x0000000000987805 */ /* 0x000fe2000001ff00 */
[----:B------:R-:W-:Y:S01]  /*15d0*/  STL [R1+0x60], RZ ;  /* 0x000060ff01007387 */ /* 0x000fe20000100800 */
[----:B--2---:R-:W-:Y:S01]  /*15e0*/  ULEA UR14, UR11, UR14, 0x18 ;  /* 0x0000000e0b0e7291 */ /* 0x004fe2000f8ec03f */
[----:B------:R-:W-:Y:S02]  /*15f0*/  CS2R R154, SRZ ;  /* 0x00000000009a7805 */ /* 0x000fe4000001ff00 */
[----:B------:R-:W-:Y:S01]  /*1600*/  CS2R R156, SRZ ;  /* 0x00000000009c7805 */ /* 0x000fe2000001ff00 */
[----:B------:R-:W-:Y:S01]  /*1610*/  STL [R1+0x5c], RZ ;  /* 0x00005cff01007387 */ /* 0x000fe20000100800 */
[----:B------:R-:W-:-:S02]  /*1620*/  CS2R R158, SRZ ;  /* 0x00000000009e7805 */ /* 0x000fc4000001ff00 */
[----:B------:R-:W-:Y:S02]  /*1630*/  CS2R R160, SRZ ;  /* 0x0000000000a07805 */ /* 0x000fe4000001ff00 */
[----:B------:R-:W-:Y:S02]  /*1640*/  CS2R R162, SRZ ;  /* 0x0000000000a27805 */ /* 0x000fe4000001ff00 */
[----:B0-----:R-:W-:Y:S01]  /*1650*/  LOP3.LUT R0, R0, 0x80, RZ, 0xc0, !PT ;  /* 0x0000008000007812 */ /* 0x001fe200078ec0ff */
[----:B------:R-:W-:Y:S01]  /*1660*/  STL [R1+0x58], RZ ;  /* 0x000058ff01007387 */ /* 0x000fe20000100800 */
[----:B---3--:R-:W-:Y:S02]  /*1670*/  ISETP.GE.AND P1, PT, R2, 0x1, PT ;  /* 0x000000010200780c */ /* 0x008fe40003f26270 */
[----:B------:R-:W-:Y:S02]  /*1680*/  CS2R R2, SRZ ;  /* 0x0000000000027805 */ /* 0x000fe4000001ff00 */
[----:B------:R-:W-:Y:S01]  /*1690*/  SHF.R.U32.HI R0, RZ, 0x7, R0 ;  /* 0x00000007ff007819 */ /* 0x000fe20000011600 */
[----:B------:R-:W-:Y:S01]  /*16a0*/  STL [R1+0x54], RZ ;  /* 0x000054ff01007387 */ /* 0x000fe20000100800 */
[----:B------:R-:W-:-:S02]  /*16b0*/  CS2R R164, SRZ ;  /* 0x0000000000a47805 */ /* 0x000fc4000001ff00 */
[----:B------:R-:W-:Y:S02]  /*16c0*/  CS2R R166, SRZ ;  /* 0x0000000000a67805 */ /* 0x000fe4000001ff00 */
[----:B------:R-:W-:Y:S01]  /*16d0*/  CS2R R168, SRZ ;  /* 0x0000000000a87805 */ /* 0x000fe2000001ff00 */
[----:B------:R-:W-:Y:S01]  /*16e0*/  STL [R1+0x50], RZ ;  /* 0x000050ff01007387 */ /* 0x000fe20000100800 */
[----:B------:R-:W-:Y:S02]  /*16f0*/  CS2R R170, SRZ ;  /* 0x0000000000aa7805 */ /* 0x000fe4000001ff00 */
[----:B------:R-:W-:Y:S02]  /*1700*/  CS2R R172, SRZ ;  /* 0x0000000000ac7805 */ /* 0x000fe4000001ff00 */
[----:B------:R-:W-:Y:S01]  /*1710*/  CS2R R174, SRZ ;  /* 0x0000000000ae7805 */ /* 0x000fe2000001ff00 */
[----:B------:R-:W0:Y:S01]  /*1720*/  SHFL.IDX PT, R0, R0, RZ, 0x1f ;  /* 0x00001fff00007589 */ /* 0x000e2200000e0000 */
[----:B------:R-:W-:-:S02]  /*1730*/  CS2R R176, SRZ ;  /* 0x0000000000b07805 */ /* 0x000fc4000001ff00 */
[----:B------:R-:W-:Y:S02]  /*1740*/  CS2R R178, SRZ ;  /* 0x0000000000b27805 */ /* 0x000fe4000001ff00 */
[----:B------:R-:W-:Y:S01]  /*1750*/  CS2R R180, SRZ ;  /* 0x0000000000b47805 */ /* 0x000fe2000001ff00 */
[----:B------:R1:W-:Y:S01]  /*1760*/  STL [R1+0x4c], RZ ;  /* 0x00004cff01007387 */ /* 0x0003e20000100800 */
[----:B------:R-:W-:Y:S02]  /*1770*/  CS2R R182, SRZ ;  /* 0x0000000000b67805 */ /* 0x000fe4000001ff00 */
[----:B------:R-:W-:Y:S02]  /*1780*/  CS2R R184, SRZ ;  /* 0x0000000000b87805 */ /* 0x000fe4000001ff00 */
[----:B------:R-:W-:Y:S01]  /*1790*/  CS2R R186, SRZ ;  /* 0x0000000000ba7805 */ /* 0x000fe2000001ff00 */
[----:B------:R1:W-:Y:S01]  /*17a0*/  STL [R1+0x48], RZ ;  /* 0x000048ff01007387 */ /* 0x0003e20000100800 */
        /* <DEDUP_REMOVED lines=14> */
[----:B------:R-:W-:Y:S02]  /*1890*/  CS2R R210, SRZ ;  /* 0x0000000000d27805 */ /* 0x000fe4000001ff00 */
[----:B0-----:R-:W-:Y:S01]  /*18a0*/  R2UR UR9, R0 ;  /* 0x00000000000972ca */ /* 0x001fe200000e0000 */
[----:B------:R1:W-:Y:S01]  /*18b0*/  STL [R1+0x38], RZ ;  /* 0x000038ff01007387 */ /* 0x0003e20000100800 */
[----:B------:R-:W-:Y:S01]  /*18c0*/  IMAD.MOV.U32 R0, RZ, RZ, RZ ;  /* 0x000000ffff007224 */ /* 0x000fe200078e00ff */
[----:B------:R-:W-:-:S02]  /*18d0*/  CS2R R212, SRZ ;  /* 0x0000000000d47805 */ /* 0x000fc4000001ff00 */
[----:B------:R-:W-:Y:S01]  /*18e0*/  CS2R R214, SRZ ;  /* 0x0000000000d67805 */ /* 0x000fe2000001ff00 */
[----:B------:R1:W-:Y:S01]  /*18f0*/  STL [R1+0x34], RZ ;  /* 0x000034ff01007387 */ /* 0x0003e20000100800 */
[----:B------:R-:W-:Y:S02]  /*1900*/  CS2R R216, SRZ ;  /* 0x0000000000d87805 */ /* 0x000fe4000001ff00 */
[----:B------:R-:W-:Y:S02]  /*1910*/  CS2R R218, SRZ ;  /* 0x0000000000da7805 */ /* 0x000fe4000001ff00 */
[----:B------:R-:W-:Y:S01]  /*1920*/  CS2R R220, SRZ ;  /* 0x0000000000dc7805 */ /* 0x000fe2000001ff00 */
[----:B------:R1:W-:Y:S01]  /*1930*/  STL [R1+0x30], RZ ;  /* 0x000030ff01007387 */ /* 0x0003e20000100800 */
[----:B------:R-:W-:Y:S02]  /*1940*/  CS2R R222, SRZ ;  /* 0x0000000000de7805 */ /* 0x000fe4000001ff00 */
[----:B------:R-:W-:Y:S01]  /*1950*/  CS2R R224, SRZ ;  /* 0x0000000000e07805 */ /* 0x000fe2000001ff00 */
[----:B------:R-:W-:Y:S01]  /*1960*/  IMAD.MOV.U32 R226, RZ, RZ, RZ ;  /* 0x000000ffffe27224 */ /* 0x000fe200078e00ff */
[----:B------:R1:W-:Y:S01]  /*1970*/  STL [R1+0x2c], RZ ;  /* 0x00002cff01007387 */ /* 0x0003e20000100800 */
[----:B------:R-:W-:Y:S01]  /*1980*/  ULEA.HI UR10, UR9, UR9, URZ, 0x1 ;  /* 0x00000009090a7291 */ /* 0x000fe2000f8f083f */
[----:B------:R-:W-:Y:S01]  /*1990*/  IMAD.U32 R227, RZ, RZ, UR4 ;  /* 0x00000004ffe37e24 */ /* 0x000fe2000f8e00ff */
[----:B------:R-:W-:Y:S01]  /*19a0*/  CS2R R88, SRZ ;  /* 0x0000000000587805 */ /* 0x000fe2000001ff00 */
[----:B------:R1:W-:Y:S01]  /*19b0*/  STL [R1+0x28], RZ ;  /* 0x000028ff01007387 */ /* 0x0003e20000100800 */
[----:B------:R-:W-:Y:S01]  /*19c0*/  ULOP3.LUT UR10, UR10, 0x1ffffe, URZ, 0xc0, !UPT ;  /* 0x001ffffe0a0a7892 */ /* 0x000fe2000f8ec03f */
[----:B------:R-:W-:-:S02]  /*19d0*/  CS2R R90, SRZ ;  /* 0x00000000005a7805 */ /* 0x000fc4000001ff00 */
[----:B------:R-:W-:Y:S01]  /*19e0*/  CS2R R92, SRZ ;  /* 0x00000000005c7805 */ /* 0x000fe2000001ff00 */
[----:B------:R1:W-:Y:S01]  /*19f0*/  STL [R1+0x24], RZ ;  /* 0x000024ff01007387 */ /* 0x0003e20000100800 */
[----:B------:R-:W-:Y:S01]  /*1a00*/  UIADD3 UR10, UR9, -UR10, URZ ;  /* 0x8000000a090a7290 */ /* 0x000fe2000fffe03f */
[----:B------:R-:W-:Y:S02]  /*1a10*/  CS2R R94, SRZ ;  /* 0x00000000005e7805 */ /* 0x000fe4000001ff00 */
[----:B------:R-:W-:Y:S01]  /*1a20*/  CS2R R96, SRZ ;  /* 0x0000000000607805 */ /* 0x000fe2000001ff00 */
[----:B------:R1:W-:Y:S01]  /*1a30*/  STL [R1+0x20], RZ ;  /* 0x000020ff01007387 */ /* 0x0003e20000100800 */
[----:B------:R-:W-:Y:S01]  /*1a40*/  ULEA UR10, UR10, UR14, 0xb ;  /* 0x0000000e0a0a7291 */ /* 0x000fe2000f8e583f */
[----:B------:R-:W-:Y:S02]  /*1a50*/  CS2R R98, SRZ ;  /* 0x0000000000627805 */ /* 0x000fe4000001ff00 */
[----:B------:R-:W-:Y:S01]  /*1a60*/  CS2R R100, SRZ ;  /* 0x0000000000647805 */ /* 0x000fe2000001ff00 */
[----:B------:R1:W-:Y:S01]  /*1a70*/  STL [R1+0x1c], RZ ;  /* 0x00001cff01007387 */ /* 0x0003e20000100800 */
[----:B------:R-:W-:Y:S01]  /*1a80*/  UIADD3 UR10, UR10, 0x200, URZ ;  /* 0x000002000a0a7890 */ /* 0x000fe2000fffe03f */
[----:B------:R-:W-:-:S02]  /*1a90*/  CS2R R102, SRZ ;  /* 0x0000000000667805 */ /* 0x000fc4000001ff00 */
[----:B------:R-:W-:Y:S01]  /*1aa0*/  CS2R R104, SRZ ;  /* 0x0000000000687805 */ /* 0x000fe2000001ff00 */
[----:B------:R1:W-:Y:S01]  /*1ab0*/  STL [R1+0x18], RZ ;  /* 0x000018ff01007387 */ /* 0x0003e20000100800 */
[----:B------:R-:W-:Y:S01]  /*1ac0*/  USHF.R.U32.HI UR10, URZ, 0x4, UR10 ;  /* 0x000000043f0a7899 */ /* 0x000fe2000801160a */
[----:B------:R-:W-:Y:S02]  /*1ad0*/  CS2R R106, SRZ ;  /* 0x00000000006a7805 */ /* 0x000fe4000001ff00 */
[----:B------:R-:W-:Y:S01]  /*1ae0*/  CS2R R108, SRZ ;  /* 0x00000000006c7805 */ /* 0x000fe2000001ff00 */
[----:B------:R1:W-:Y:S01]  /*1af0*/  STL [R1+0x14], RZ ;  /* 0x000014ff01007387 */ /* 0x0003e20000100800 */
[----:B------:R-:W-:Y:S01]  /*1b00*/  ULOP3.LUT UR15, UR10, 0x3fff, URZ, 0xc0, !UPT ;  /* 0x00003fff0a0f7892 */ /* 0x000fe2000f8ec03f */
        /* <DEDUP_REMOVED lines=18> */
[----:B------:R1:W-:Y:S01]  /*1c30*/  STL [R1], RZ ;  /* 0x000000ff01007387 */ /* 0x0003e20000100800 */
[----:B------:R-:W-:-:S02]  /*1c40*/  CS2R R138, SRZ ;  /* 0x00000000008a7805 */ /* 0x000fc4000001ff00 */
[----:B------:R-:W-:Y:S02]  /*1c50*/  CS2R R140, SRZ ;  /* 0x00000000008c7805 */ /* 0x000fe4000001ff00 */
[----:B------:R-:W-:Y:S02]  /*1c60*/  CS2R R142, SRZ ;  /* 0x00000000008e7805 */ /* 0x000fe4000001ff00 */
[----:B------:R-:W-:Y:S02]  /*1c70*/  CS2R R144, SRZ ;  /* 0x0000000000907805 */ /* 0x000fe4000001ff00 */
[----:B------:R-:W-:Y:S02]  /*1c80*/  CS2R R146, SRZ ;  /* 0x0000000000927805 */ /* 0x000fe4000001ff00 */
[----:B------:R-:W-:Y:S02]  /*1c90*/  CS2R R148, SRZ ;  /* 0x0000000000947805 */ /* 0x000fe4000001ff00 */
[----:B------:R-:W-:-:S02]  /*1ca0*/  CS2R R150, SRZ ;  /* 0x0000000000967805 */ /* 0x000fc4000001ff00 */
[----:B------:R-:W-:Y:S02]  /*1cb0*/  CS2R R24, SRZ ;  /* 0x0000000000187805 */ /* 0x000fe4000001ff00 */
[----:B----4-:R-:W-:Y:S02]  /*1cc0*/  CS2R R26, SRZ ;  /* 0x00000000001a7805 */ /* 0x010fe4000001ff00 */
[----:B------:R-:W-:Y:S02]  /*1cd0*/  CS2R R28, SRZ ;  /* 0x00000000001c7805 */ /* 0x000fe4000001ff00 */
[----:B------:R-:W-:Y:S02]  /*1ce0*/  CS2R R30, SRZ ;  /* 0x00000000001e7805 */ /* 0x000fe4000001ff00 */
[----:B------:R-:W-:Y:S02]  /*1cf0*/  CS2R R32, SRZ ;  /* 0x0000000000207805 */ /* 0x000fe4000001ff00 */
        /* <DEDUP_REMOVED lines=26> */
[----:B------:R-:W-:Y:S01]  /*1ea0*/  CS2R R86, SRZ ;  /* 0x0000000000567805 */ /* 0x000fe2000001ff00 */
[----:B-1----:R-:W-:Y:S06]  /*1eb0*/  @!P1 BRA `(.L_x_18) ;  /* 0x0000001000609947 */ /* 0x002fec0003800000 */
[----:B------:R-:W-:-:S06]  /*1ec0*/  UISETP.NE.AND UP0, UPT, UR23, 0x3, UPT ;  /* 0x000000031700788c */ /* 0x000fcc000bf05270 */
[----:B------:R-:W-:-:S13]  /*1ed0*/  PLOP3.LUT P2, PT, PT, PT, UP0, 0x80, 0x0 ;  /* 0x000000000000781c */ /* 0x000fda0003f4f008 */
[----:B------:R-:W-:Y:S05]  /*1ee0*/  @!P2 BRA `(.L_x_19) ;  /* 0x000000000004a947 */ /* 0x000fea0003800000 */
[----:B------:R-:W-:Y:S01]  /*1ef0*/  BPT.TRAP 0x1 ;  /* 0x000000040000795c */ /* 0x000fe20000300000 */
.L_x_19:
[----:B------:R-:W-:Y:S01]  /*1f00*/  ULEA UR7, UR5, UR14, 0x3 ;  /* 0x0000000e05077291 */ /* 0x000fe2000f8e183f */
[----:B------:R-:W-:-:S05]  /*1f10*/  IMAD.U32 R0, RZ, RZ, UR4 ;  /* 0x00000004ff007e24 */ /* 0x000fca000f8e00ff */
[----:B------:R-:W-:-:S04]  /*1f20*/  SHF.L.U32 R0, R0, 0x1f, RZ ;  /* 0x0000001f00007819 */ /* 0x000fc800000006ff */
[----:B------:R0:W1:Y:S01]  /*1f30*/  SYNCS.PHASECHK.TRANS64.TRYWAIT P1, [UR7], R0 ;  /* 0x00000000ff0075a7 */ /* 0x0000620008020147 */
[----:B------:R-:W-:Y:S05]  /*1f40*/  @!P2 BRA `(.L_x_20) ;  /* 0x000000000004a947 */ /* 0x000fea0003800000 */
[----:B------:R-:W-:Y:S01]  /*1f50*/  BPT.TRAP 0x1 ;  /* 0x000000040000795c */ /* 0x000fe20000300000 */
.L_x_20:
[----:B------:R2:W-:Y:S01]  /*1f60*/  STL [R1+0x74], RZ ;  /* 0x000074ff01007387 */ /* 0x0005e20000100800 */
[----:B------:R-:W-:Y:S01]  /*1f70*/  UMOV UR6, 0x1 ;  /* 0x0000000100067882 */ /* 0x000fe20000000000 */
[----:B-1----:R-:W-:Y:S05]  /*1f80*/  @P1 BRA `(.L_x_21) ;  /* 0x0000000000081947 */ /* 0x002fea0003800000 */
[----:B------:R-:W1:Y:S02]  /*1f90*/  SYNCS.PHASECHK.TRANS64.TRYWAIT P1, [UR7], R0 ;  /* 0x00000000ff0075a7 */ /* 0x000e640008020147 */
[----:B-1----:R-:W-:Y:S05]  /*1fa0*/  @!P1 BRA `(.L_x_22) ;  /* 0x000000ec00409947 */ /* 0x002fea0003800000 */
.L_x_21:
[----:B------:R3:W-:Y:S01]  /*1fb0*/  STL [R1+0x70], RZ ;  /* 0x000070ff01007387 */ /* 0x0007e20000100800 */
[----:B------:R-:W-:Y:S01]  /*1fc0*/  UIADD3 UR7, UR14, 0x24200, URZ ;  /* 0x000242000e077890 */ /* 0x000fe2000fffe03f */
[----:B------:R-:W-:Y:S01]  /*1fd0*/  WARPGROUP.ARRIVE ;  /* 0x00000000000079c5 */ /* 0x000fe20000000000 */
[----:B------:R-:W-:Y:S01]  /*1fe0*/  ULOP3.LUT UR8, UR15, 0x10000, URZ, 0xfc, !UPT ;  /* 0x000100000f087892 */ /* 0x000fe2000f8efc3f */
[----:B------:R3:W-:Y:S01]  /*1ff0*/  STL [R1+0x6c], RZ ;  /* 0x00006cff01007387 */ /* 0x0007e20000100800 */
[----:B------:R-:W-:Y:S01]  /*2000*/  USHF.R.U32.HI UR7, URZ, 0x4, UR7 ;  /* 0x000000043f077899 */ /* 0x000fe20008011607 */
[----:B01----:R-:W-:Y:S01]  /*2010*/  IMAD.MOV.U32 R0, RZ, RZ, RZ ;  /* 0x000000ffff007224 */ /* 0x003fe200078e00ff */
[----:B------:R-:W-:Y:S01]  /*2020*/  ULEA UR8, UR5, UR8, 0x9 ;  /* 0x0000000805087291 */ /* 0x000fe2000f8e483f */
[----:B------:R3:W-:Y:S01]  /*2030*/  STL [R1+0x68], RZ ;  /* 0x000068ff01007387 */ /* 0x0007e20000100800 */
[----:B------:R-:W-:Y:S01]  /*2040*/  ULOP3.LUT UR7, UR7, 0x3fff, URZ, 0xc0, !UPT ;  /* 0x00003fff07077892 */ /* 0x000fe2000f8ec03f */
[----:B------:R-:W-:Y:S01]  /*2050*/  CS2R R2, SRZ ;  /* 0x0000000000027805 */ /* 0x000fe2000001ff00 */
[----:B------:R-:W-:Y:S01]  /*2060*/  UMOV UR9, 0xc0000010 ;  /* 0xc000001000097882 */ /* 0x000fe20000000000 */
[----:B------:R3:W-:Y:S01]  /*2070*/  STL [R1+0x64], RZ ;  /* 0x000064ff01007387 */ /* 0x0007e20000100800 */
[----:B------:R-:W-:Y:S01]  /*2080*/  ULOP3.LUT UR7, UR7, 0x10000, URZ, 0xfc, !UPT ;  /* 0x0001000007077892 */ /* 0x000fe2000f8efc3f */
[----:B------:R-:W-:Y:S01]  /*2090*/  CS2R R4, SRZ ;  /* 0x0000000000047805 */ /* 0x000fe2000001ff00 */
[----:B------:R-:W-:Y:S01]  /*20a0*/  UMOV UR11, 0xc0000010 ;  /* 0xc0000010000b7882 */ /* 0x000fe20000000000 */
[----:B------:R3:W-:Y:S01]  /*20b0*/  STL [R1+0x60], RZ ;  /* 0x000060ff01007387 */ /* 0x0007e20000100800 */
[----:B------:R-:W-:Y:S01]  /*20c0*/  ULEA UR10, UR5, UR7, 0x8 ;  /* 0x00000007050a7291 */ /* 0x000fe2000f8e403f */
[----:B------:R-:W-:-:S02]  /*20d0*/  CS2R R6, SRZ ;  /* 0x0000000000067805 */ /* 0x000fc4000001ff00 */
[----:B------:R-:W-:Y:S01]  /*20e0*/  CS2R R8, SRZ ;  /* 0x0000000000087805 */ /* 0x000fe2000001ff00 */
[----:B------:R3:W-:Y:S01]  /*20f0*/  STL [R1+0x5c], RZ ;  /* 0x00005cff01007387 */ /* 0x0007e20000100800 */
[----:B------:R-:W-:Y:S01]  /*2100*/  ULDC UR7, c[0x0][0x50c] ;  /* 0x0001430000077ab9 */ /* 0x000fe20000000800 */
[----:B------:R-:W-:Y:S01]  /*2110*/  CS2R R10, SRZ ;  /* 0x00000000000a7805 */ /* 0x000fe2000001ff00 */
[----:B------:R-:W-:Y:S01]  /*2120*/  UISETP.NE.AND UP0, UPT, UR7, 0x1, UPT ;  /* 0x000000010700788c */ /* 0x000fe2000bf05270 */
[----:B------:R3:W-:Y:S01]  /*2130*/  STL [R1+0x58], RZ ;  /* 0x000058ff01007387 */ /* 0x0007e20000100800 */
[----:B------:R-:W-:Y:S01]  /*2140*/  CS2R R12, SRZ ;  /* 0x00000000000c7805 */ /* 0x000fe2000001ff00 */
[----:B------:R-:W-:Y:S01]  /*2150*/  QGMMA.64x128x32.F32.E5M2.E5M2 R88, gdesc[UR8], RZ, !UPT ;  /* 0x01e00000085879f3 */ /* 0x000fe2000c7038ff */
[----:B------:R-:W-:Y:S01]  /*2160*/  USEL UR7, URZ, 0x1, UP0 ;  /* 0x000000013f077887 */ /* 0x000fe20008000000 */
[----:B------:R3:W-:Y:S01]  /*2170*/  STL [R1+0x54], RZ ;  /* 0x000054ff01007387 */ /* 0x0007e20000100800 */
[----:B------:R-:W-:Y:S01]  /*2180*/  UIADD3 UR8, UR8, 0x100, URZ ;  /* 0x0000010008087890 */ /* 0x000fe2000fffe03f */
[----:B------:R-:W-:Y:S01]  /*2190*/  CS2R R14, SRZ ;  /* 0x00000000000e7805 */ /* 0x000fe2000001ff00 */
[----:B------:R-:W-:Y:S01]  /*21a0*/  UMOV UR9, 0xc0000010 ;  /* 0xc000001000097882 */ /* 0x000fe20000000000 */
[----:B------:R3:W-:Y:S01]  /*21b0*/  STL [R1+0x50], RZ ;  /* 0x000050ff01007387 */ /* 0x0007e20000100800 */
[----:B------:R-:W-:-:S02]  /*21c0*/  ISETP.NE.AND P1, PT, RZ, UR7, PT ;  /* 0x00000007ff007c0c */ /* 0x000fc4000bf25270 */
[----:B------:R-:W-:Y:S02]  /*21d0*/  CS2R R16, SRZ ;  /* 0x0000000000107805 */ /* 0x000fe4000001ff00 */
[----:B------:R-:W-:Y:S01]  /*21e0*/  CS2R R18, SRZ ;  /* 0x0000000000127805 */ /* 0x000fe2000001ff00 */
[----:B------:R3:W-:Y:S01]  /*21f0*/  STL [R1+0x4c], RZ ;  /* 0x00004cff01007387 */ /* 0x0007e20000100800 */
[----:B------:R-:W-:Y:S01]  /*2200*/  CS2R R20, SRZ ;  /* 0x0000000000147805 */ /* 0x000fe2000001ff00 */
[----:B------:R-:W-:Y:S01]  /*2210*/  QGMMA.64x128x32.F32.E5M2.E5M2 R24, gdesc[UR8], RZ, !UPT, gsb0 ;  /* 0x01e00000081879f3 */ /* 0x000fe2000c0038ff */
[----:B------:R-:W-:Y:S01]  /*2220*/  CS2R R22, SRZ ;  /* 0x0000000000167805 */ /* 0x000fe2000001ff00 */
[----:B------:R3:W-:Y:S01]  /*2230*/  STL [R1+0x48], RZ ;  /* 0x000048ff01007387 */ /* 0x0007e20000100800 */
[----:B------:R-:W-:Y:S02]  /*2240*/  CS2R R152, SRZ ;  /* 0x0000000000987805 */ /* 0x000fe4000001ff00 */
        /* <DEDUP_REMOVED lines=47> */
[----:B------:R-:W-:Y:S01]  /*2540*/  CS2R R224, SRZ ;  /* 0x0000000000e07805 */ /* 0x000fe2000001ff00 */
[----:B------:R-:W-:Y:S02]  /*2550*/  IMAD.MOV.U32 R226, RZ, RZ, RZ ;  /* 0x000000ffffe27224 */ /* 0x000fe400078e00ff */
[----:B------:R3:W-:Y:S04]  /*2560*/  STL [R1+0x14], RZ ;  /* 0x000014ff01007387 */ /* 0x0007e80000100800 */
[----:B------:R3:W-:Y:S04]  /*2570*/  STL [R1+0x10], RZ ;  /* 0x000010ff01007387 */ /* 0x0007e80000100800 */
[----:B------:R3:W-:Y:S04]  /*2580*/  STL [R1+0xc], RZ ;  /* 0x00000cff01007387 */ /* 0x0007e80000100800 */
[----:B------:R3:W-:Y:S04]  /*2590*/  STL [R1+0x8], RZ ;  /* 0x000008ff01007387 */ /* 0x0007e80000100800 */
[----:B------:R3:W-:Y:S04]  /*25a0*/  STL [R1+0x4], RZ ;  /* 0x000004ff01007387 */ /* 0x0007e80000100800 */
[----:B------:R3:W-:Y:S01]  /*25b0*/  STL [R1], RZ ;  /* 0x000000ff01007387 */ /* 0x0007e20000100800 */
[----:B------:R-:W-:Y:S05]  /*25c0*/  @!P1 BRA `(.L_x_23) ;  /* 0x0000000800809947 */ /* 0x000fea0003800000 */
[----:B------:R-:W-:Y:S02]  /*25d0*/  WARPGROUP.DEPBAR.LE gsb0, 0x0 ;  /* 0x00008000000079c5 */ /* 0x000fe40000010000 */
[----:B------:R-:W-:-:S01]  /*25e0*/  FADD R227, RZ, R58 ;  /* 0x0000003affe37221 */ /* 0x000fc20000000000 */
[----:B------:R-:W-:Y:S01]  /*25f0*/  FADD R226, RZ, R88 ;  /* 0x00000058ffe27221 */ /* 0x000fe20000000000 */
[----:B------:R-:W-:-:S01]  /*2600*/  FADD R225, RZ, R89 ;  /* 0x00000059ffe17221 */ /* 0x000fc20000000000 */
[----:B------:R-:W-:Y:S01]  /*2610*/  FADD R224, RZ, R90 ;  /* 0x0000005affe07221 */ /* 0x000fe20000000000 */
[----:B------:R-:W-:-:S01]  /*2620*/  FADD R223, RZ, R91 ;  /* 0x0000005bffdf7221 */ /* 0x000fc20000000000 */
[----:B------:R0:W-:Y:S01]  /*2630*/  STL [R1], R227 ;  /* 0x000000e301007387 */ /* 0x0001e20000100800 */
[----:B------:R-:W-:-:S01]  /*2640*/  FADD R222, RZ, R92 ;  /* 0x0000005cffde7221 */ /* 0x000fc20000000000 */
[----:B------:R-:W-:Y:S01]  /*2650*/  FADD R221, RZ, R93 ;  /* 0x0000005dffdd7221 */ /* 0x000fe20000000000 */
[----:B------:R-:W-:-:S01]  /*2660*/  FADD R220, RZ, R94 ;  /* 0x0000005effdc7221 */ /* 0x000fc20000000000 */
[----:B------:R-:W-:Y:S01]  /*2670*/  FADD R219, RZ, R95 ;  /* 0x0000005fffdb7221 */ /* 0x000fe20000000000 */
[----:B------:R-:W-:-:S01]  /*2680*/  FADD R218, RZ, R96 ;  /* 0x00000060ffda7221 */ /* 0x000fc20000000000 */
[----:B------:R-:W-:Y:S01]  /*2690*/  FADD R217, RZ, R97 ;  /* 0x00000061ffd97221 */ /* 0x000fe20000000000 */
[----:B------:R-:W-:-:S01]  /*26a0*/  FADD R216, RZ, R98 ;  /* 0x00000062ffd87221 */ /* 0x000fc20000000000 */
[----:B------:R-:W-:Y:S01]  /*26b0*/  FADD R215, RZ, R99 ;  /* 0x00000063ffd77221 */ /* 0x000fe20000000000 */
[----:B------:R-:W-:-:S01]  /*26c0*/  FADD R214, RZ, R100 ;  /* 0x00000064ffd67221 */ /* 0x000fc20000000000 */
[----:B0-----:R-:W-:Y:S01]  /*26d0*/  FADD R227, RZ, R59 ;  /* 0x0000003bffe37221 */ /* 0x001fe20000000000 */
[----:B------:R-:W-:-:S01]  /*26e0*/  FADD R213, RZ, R101 ;  /* 0x00000065ffd57221 */ /* 0x000fc20000000000 */
[----:B------:R-:W-:Y:S01]  /*26f0*/  FADD R212, RZ, R102 ;  /* 0x00000066ffd47221 */ /* 0x000fe20000000000 */
[----:B------:R-:W-:-:S01]  /*2700*/  FADD R211, RZ, R103 ;  /* 0x00000067ffd37221 */ /* 0x000fc20000000000 */
[----:B------:R-:W-:Y:S01]  /*2710*/  FADD R210, RZ, R104 ;  /* 0x00000068ffd27221 */ /* 0x000fe20000000000 */
[----:B------:R0:W-:Y:S01]  /*2720*/  STL [R1+0x4], R227 ;  /* 0x000004e301007387 */ /* 0x0001e20000100800 */
        /* <DEDUP_REMOVED lines=93> */
[----:B------:R-:W-:Y:S01]  /*2d00*/  UMOV UR6, URZ ;  /* 0x0000003f00067c82 */ /* 0x000fe20008000000 */
[----:B0-----:R-:W-:-:S05]  /*2d10*/  FADD R227, RZ, R66 ;  /* 0x00000042ffe37221 */ /* 0x001fca0000000000 */
[----:B------:R0:W-:Y:S02]  /*2d20*/  STL [R1+0x20], R227 ;  /* 0x000020e301007387 */ /* 0x0001e40000100800 */
        /* <DEDUP_REMOVED lines=42> */
.L_x_23:
[----:B------:R-:W-:-:S04]  /*2fd0*/  UIADD3 UR18, UR5, 0x1, URZ ;  /* 0x0000000105127890 */ /* 0x000fc8000fffe03f */
[----:B------:R-:W-:-:S04]  /*2fe0*/  UISETP.NE.AND UP0, UPT, UR18, 0x12, UPT ;  /* 0x000000121200788c */ /* 0x000fc8000bf05270 */
[----:B------:R-:W-:Y:S02]  /*2ff0*/  USEL UR8, URZ, 0x1, UP0 ;  /* 0x000000013f087887 */ /* 0x000fe40008000000 */
[----:B------:R-:W-:Y:S02]  /*3000*/  USEL UR18, UR18, URZ, UP0 ;  /* 0x0000003f12127287 */ /* 0x000fe40008000000 */
[----:B------:R-:W-:-:S06]  /*3010*/  ULOP3.LUT UR8, UR4, UR8, URZ, 0x3c, !UPT ;  /* 0x0000000804087292 */ /* 0x000fcc000f8e3c3f */
[----:B0-----:R-:W-:Y:S01]  /*3020*/  IMAD.U32 R227, RZ, RZ, UR8 ;  /* 0x00000008ffe37e24 */ /* 0x001fe2000f8e00ff */
[----:B------:R-:W-:-:S06]  /*3030*/  UMOV UR8, 0x1 ;  /* 0x0000000100087882 */ /* 0x000fcc0000000000 */
.L_x_18:
[----:B------:R-:W-:-:S04]  /*3040*/  UISETP.LT.AND UP0, UPT, UR12, 0x1, UPT ;  /* 0x000000010c00788c */ /* 0x000fc8000bf01270 */
[----:B------:R-:W-:-:S04]  /*3050*/  USEL UR9, UR12, 0x1, UP0 ;  /* 0x000000010c097887 */ /* 0x000fc80008000000 */
[----:B------:R-:W-:-:S04]  /*3060*/  UIADD3 UR9, UR12, -UR9, URZ ;  /* 0x800000090c097290 */ /* 0x000fc8000fffe03f */
[----:B------:R-:W-:-:S06]  /*3070*/  UISETP.GE.AND UP0, UPT, UR9, 0x1, UPT ;  /* 0x000000010900788c */ /* 0x000fcc000bf06270 */
[----:B------:R-:W-:-:S13]  /*3080*/  PLOP3.LUT P1, PT, PT, PT, UP0, 0x80, 0x0 ;  /* 0x000000000000781c */ /* 0x000fda0003f2f008 */
[----:B------:R-:W-:Y:S05]  /*3090*/  @!P1 BRA `(.L_x_24) ;  /* 0x00000010008c9947 */ /* 0x000fea0003800000 */
[----:B------:R-:W-:Y:S01]  /*30a0*/  IMAD.U32 R228, RZ, RZ, UR9 ;  /* 0x00000009ffe47e24 */ /* 0x000fe2000f8e00ff */
[----:B------:R-:W-:Y:S01]  /*30b0*/  UMOV UR19, UR5 ;  /* 0x0000000500137c82 */ /* 0x000fe20008000000 */
[----:B------:R-:W-:-:S05]  /*30c0*/  ULDC UR24, c[0x0][0x50c] ;  /* 0x0001430000187ab9 */ /* 0x000fca0000000800 */
.L_x_32:
[----:B------:R-:W-:-:S06]  /*30d0*/  UISETP.NE.AND UP0, UPT, UR23, 0x3, UPT ;  /* 0x000000031700788c */ /* 0x000fcc000bf05270 */
[----:B------:R-:W-:-:S13]  /*30e0*/  PLOP3.LUT P2, PT, PT, PT, UP0, 0x80, 0x0 ;  /* 0x000000000000781c */ /* 0x000fda0003f4f008 */
[----:B01---5:R-:W-:Y:S05]  /*30f0*/  @!P2 BRA `(.L_x_25) ;  /* 0x000000000004a947 */ /* 0x023fea0003800000 */
[----:B------:R-:W-:Y:S01]  /*3100*/  BPT.TRAP 0x1 ;  /* 0x000000040000795c */ /* 0x000fe20000300000 */
.L_x_25:
[----:B------:R-:W0:Y:S01]  /*3110*/  S2UR UR9, SR_CgaCtaId ;  /* 0x00000000000979c3 */ /* 0x000e220000008800 */
[----:B------:R-:W-:Y:S01]  /*3120*/  UMOV UR14, 0x400 ;  /* 0x00000400000e7882 */ /* 0x000fe20000000000 */
[----:B------:R-:W-:Y:S01]  /*3130*/  SHF.L.U32 R229, R227, 0x1f, RZ ;  /* 0x0000001fe3e57819 */ /* 0x000fe200000006ff */
[----:B0-----:R-:W-:-:S04]  /*3140*/  ULEA UR14, UR9, UR14, 0x18 ;  /* 0x0000000e090e7291 */ /* 0x001fc8000f8ec03f */
[----:B------:R-:W-:-:S09]  /*3150*/  ULEA UR9, UR18, UR14, 0x3 ;  /* 0x0000000e12097291 */ /* 0x000fd2000f8e183f */
[----:B------:R0:W1:Y:S01]  /*3160*/  SYNCS.PHASECHK.TRANS64.TRYWAIT P1, [UR9], R229 ;  /* 0x000000e5ff0075a7 */ /* 0x0000620008020149 */
[----:B------:R-:W-:Y:S05]  /*3170*/  @!P2 BRA `(.L_x_26) ;  /* 0x000000000004a947 */ /* 0x000fea0003800000 */
[----:B------:R-:W-:Y:S01]  /*3180*/  BPT.TRAP 0x1 ;  /* 0x000000040000795c */ /* 0x000fe20000300000 */
.L_x_26:
[----:B-1----:R-:W-:Y:S05]  /*3190*/  @P1 BRA `(.L_x_27) ;  /* 0x0000000000081947 */ /* 0x002fea0003800000 */
[----:B------:R-:W1:Y:S02]  /*31a0*/  SYNCS.PHASECHK.TRANS64.TRYWAIT P1, [UR9], R229 ;  /* 0x000000e5ff0075a7 */ /* 0x000e640008020149 */
[----:B-1----:R-:W-:Y:S05]  /*31b0*/  @!P1 BRA `(.L_x_28) ;  /* 0x000000d800d49947 */ /* 0x002fea0003800000 */
.L_x_27:
[----:B------:R-:W-:Y:S01]  /*31c0*/  UIADD3 UR9, UR14, 0x24200, URZ ;  /* 0x000242000e097890 */ /* 0x000fe2000fffe03f */
[----:B------:R-:W-:Y:S01]  /*31d0*/  WARPGROUP.ARRIVE ;  /* 0x00000000000079c5 */ /* 0x000fe20000000000 */
[----:B------:R-:W-:Y:S02]  /*31e0*/  UISETP.NE.AND UP0, UPT, UR7, URZ, UPT ;  /* 0x0000003f0700728c */ /* 0x000fe4000bf05270 */
[----:B------:R-:W-:Y:S02]  /*31f0*/  USHF.R.U32.HI UR9, URZ, 0x4, UR9 ;  /* 0x000000043f097899 */ /* 0x000fe40008011609 */
[----:B------:R-:W-:Y:S02]  /*3200*/  USEL UR8, UR8, URZ, !UP0 ;  /* 0x0000003f08087287 */ /* 0x000fe4000c000000 */
[----:B------:R-:W-:Y:S02]  /*3210*/  ULOP3.LUT UR9, UR9, 0x3fff, URZ, 0xc0, !UPT ;  /* 0x00003fff09097892 */ /* 0x000fe4000f8ec03f */
[----:B------:R-:W-:-:S02]  /*3220*/  ULOP3.LUT UR7, UR15, 0x10000, URZ, 0xfc, !UPT ;  /* 0x000100000f077892 */ /* 0x000fc4000f8efc3f */
[----:B------:R-:W-:Y:S02]  /*3230*/  ULOP3.LUT UR9, UR9, 0x10000, URZ, 0xfc, !UPT ;  /* 0x0001000009097892 */ /* 0x000fe4000f8efc3f */
[----:B------:R-:W-:Y:S02]  /*3240*/  UISETP.NE.U32.AND UP0, UPT, UR8, URZ, UPT ;  /* 0x0000003f0800728c */ /* 0x000fe4000bf05070 */
[----:B------:R-:W-:Y:S02]  /*3250*/  ULEA UR8, UR18, UR7, 0x9 ;  /* 0x0000000712087291 */ /* 0x000fe4000f8e483f */
[----:B------:R-:W-:Y:S01]  /*3260*/  ULEA UR10, UR18, UR9, 0x8 ;  /* 0x00000009120a7291 */ /* 0x000fe2000f8e403f */
[----:B------:R-:W-:Y:S02]  /*3270*/  UMOV UR11, 0xc0000010 ;  /* 0xc0000010000b7882 */ /* 0x000fe40000000000 */
[----:B------:R-:W-:Y:S01]  /*3280*/  UMOV UR9, 0xc0000010 ;  /* 0xc000001000097882 */ /* 0x000fe20000000000 */
[----:B------:R-:W-:-:S05]  /*3290*/  UIADD3 UR6, UR6, 0x1, URZ ;  /* 0x0000000106067890 */ /* 0x000fca000fffe03f */
[----:B------:R-:W-:Y:S01]  /*32a0*/  QGMMA.64x128x32.F32.E5M2.E5M2 R88, gdesc[UR8], R88, UP0 ;  /* 0x01e00000085879f3 */ /* 0x000fe2000bf03858 */
[----:B------:R-:W-:Y:S01]  /*32b0*/  UIADD3 UR8, UR8, 0x100, URZ ;  /* 0x0000010008087890 */ /* 0x000fe2000fffe03f */
[----:B------:R-:W-:-:S10]  /*32c0*/  UMOV UR9, 0xc0000010 ;  /* 0xc000001000097882 */ /* 0x000fd40000000000 */
[----:B------:R-:W-:Y:S01]  /*32d0*/  QGMMA.64x128x32.F32.E5M2.E5M2 R24, gdesc[UR8], R24, UP0, gsb0 ;  /* 0x01e00000081879f3 */ /* 0x000fe2000b803818 */
[----:B------:R-:W-:-:S04]  /*32e0*/  UISETP.NE.AND UP0, UPT, UR6, UR24, UPT ;  /* 0x000000180600728c */ /* 0x000fc8000bf05270 */
[----:B------:R-:W-:-:S06]  /*32f0*/  USEL UR7, URZ, 0x1, UP0 ;  /* 0x000000013f077887 */ /* 0x000fcc0008000000 */
[----:B------:R-:W-:Y:S01]  /*3300*/  ISETP.NE.AND P1, PT, RZ, UR7, PT ;  /* 0x00000007ff007c0c */ /* 0x000fe2000bf25270 */
[----:B------:R-:W-:-:S12]  /*3310*/  WARPGROUP.DEPBAR.LE gsb0, 0x1 ;  /* 0x00008000000079c5 */ /* 0x000fd80000010100 */
[----:B------:R-:W-:Y:S05]  /*3320*/  @!P1 BRA `(.L_x_29) ;  /* 0x0000000c00809947 */ /* 0x000fea0003800000 */
[----:B------:R-:W-:Y:S02]  /*3330*/  WARPGROUP.DEPBAR.LE gsb0, 0x0 ;  /* 0x00008000000079c5 */ /* 0x000fe40000010000 */
[----:B------:R-:W-:-:S01]  /*3340*/  FADD R226, R88, R226 ;  /* 0x000000e258e27221 */ /* 0x000fc20000000000 */
[----:B------:R-:W-:Y:S01]  /*3350*/  FADD R225, R89, R225 ;  /* 0x000000e159e17221 */ /* 0x000fe20000000000 */
[----:B------:R1:W-:Y:S01]  /*3360*/  STL [R1+0x8c], R227 ;  /* 0x00008ce301007387 */ /* 0x0003e20000100800 */
[----:B------:R-:W-:-:S01]  /*3370*/  FADD R224, R90, R224 ;  /* 0x000000e05ae07221 */ /* 0x000fc20000000000 */
[----:B------:R-:W-:Y:S01]  /*3380*/  FADD R223, R91, R223 ;  /* 0x000000df5bdf7221 */ /* 0x000fe20000000000 */
[----:B------:R-:W-:-:S01]  /*3390*/  FADD R222, R92, R222 ;  /* 0x000000de5cde7221 */ /* 0x000fc20000000000 */
[----:B------:R-:W-:Y:S01]  /*33a0*/  FADD R221, R93, R221 ;  /* 0x000000dd5ddd7221 */ /* 0x000fe20000000000 */
[----:B-1----:R-:W4:Y:S04]  /*33b0*/  LDL.LU R227, [R1+0x30] ;  /* 0x0000300001e37983 */ /* 0x002f280000300800 */
[----:B------:R1:W-:Y:S01]  /*33c0*/  STL [R1+0x90], R226 ;  /* 0x000090e201007387 */ /* 0x0003e20000100800 */
[----:B------:R-:W-:-:S01]  /*33d0*/  FADD R220, R94, R220 ;  /* 0x000000dc5edc7221 */ /* 0x000fc20000000000 */
[----:B------:R-:W-:-:S02]  /*33e0*/  FADD R219, R95, R219 ;  /* 0x000000db5fdb7221 */ /* 0x000fc40000000000 */
[----:B-1----:R-:W2:Y:S04]  /*33f0*/  LDL.LU R226, [R1+0x2c] ;  /* 0x00002c0001e27983 */ /* 0x002ea80000300800 */
[----:B------:R1:W-:Y:S01]  /*3400*/  STL [R1+0x94], R225 ;  /* 0x000094e101007387 */ /* 0x0003e20000100800 */
[----:B------:R-:W-:-:S03]  /*3410*/  FADD R218, R96, R218 ;  /* 0x000000da60da7221 */ /* 0x000fc60000000000 */
[----:B-1----:R-:W3:Y:S04]  /*3420*/  LDL.LU R225, [R1+0x28] ;  /* 0x0000280001e17983 */ /* 0x002ee80000300800 */
        /* <DEDUP_REMOVED lines=9> */
[----:B------:R1:W-:Y:S04]  /*34c0*/  STL [R1+0xa4], R221 ;  /* 0x0000a4dd01007387 */ /* 0x0003e80000100800 */
        /* <DEDUP_REMOVED lines=12> */
[----:B-1----:R-:W3:Y:S01]  /*3590*/  LDL.LU R215, [R1] ;  /* 0x0000000001d77983 */ /* 0x002ee20000300800 */
[----:B------:R-:W-:-:S01]  /*35a0*/  FADD R214, R100, R214 ;  /* 0x000000d664d67221 */ /* 0x000fc20000000000 */
[----:B------:R-:W-:Y:S01]  /*35b0*/  FADD R213, R101, R213 ;  /* 0x000000d565d57221 */ /* 0x000fe20000000000 */
[----:B------:R-:W-:-:S01]  /*35c0*/  FADD R212, R102, R212 ;  /* 0x000000d466d47221 */ /* 0x000fc20000000000 */
[----:B------:R-:W-:Y:S01]  /*35d0*/  FADD R211, R103, R211 ;  /* 0x000000d367d37221 */ /* 0x000fe20000000000 */
[----:B------:R-:W-:-:S01]  /*35e0*/  FADD R210, R104, R210 ;  /* 0x000000d268d27221 */ /* 0x000fc20000000000 */
[----:B------:R-:W-:Y:S01]  /*35f0*/  STL [R1+0xc0], R214 ;  /* 0x0000c0d601007387 */ /* 0x000fe20000100800 */
        /* <DEDUP_REMOVED lines=11> */
[----:B------:R1:W-:Y:S01]  /*36b0*/  STL [R1+0xcc], R211 ;  /* 0x0000ccd301007387 */ /* 0x0003e20000100800 */
[----:B------:R-:W-:-:S01]  /*36c0*/  FADD R200, R114, R200 ;  /* 0x000000c872c87221 */ /* 0x000fc20000000000 */
[----:B------:R-:W-:Y:S01]  /*36d0*/  FADD R199, R115, R199 ;  /* 0x000000c773c77221 */ /* 0x000fe20000000000 */
        /* <DEDUP_REMOVED lines=69> */
[----:B-----5:R-:W-:Y:S01]  /*3b30*/  FADD R0, R57, R0 ;  /* 0x0000000039007221 */ /* 0x020fe20000000000 */
[----:B----4-:R-:W-:-:S01]  /*3b40*/  FADD R227, R70, R227 ;  /* 0x000000e346e37221 */ /* 0x010fc20000000000 */
[----:B--2---:R-:W-:Y:S01]  /*3b50*/  FADD R226, R69, R226 ;  /* 0x000000e245e27221 */ /* 0x004fe20000000000 */
[----:B---3--:R-:W-:-:S01]  /*3b60*/  FADD R225, R68, R225 ;  /* 0x000000e144e17221 */ /* 0x008fc20000000000 */
        /* <DEDUP_REMOVED lines=9> */
[----:B------:R-:W-:-:S05]  /*3c00*/  FADD R215, R58, R215 ;  /* 0x000000d73ad77221 */ /* 0x000fca0000000000 */
[----:B------:R2:W-:Y:S04]  /*3c10*/  STL [R1], R215 ;  /* 0x000000d701007387 */ /* 0x0005e80000100800 */
[----:B------:R3:W-:Y:S04]  /*3c20*/  STL [R1+0x4], R216 ;  /* 0x000004d801007387 */ /* 0x0007e80000100800 */
        /* <DEDUP_REMOVED lines=8> */
[----:B-1----:R-:W4:Y:S04]  /*3cb0*/  LDL.LU R211, [R1+0x34] ;  /* 0x0000340001d37983 */ /* 0x002f280000300800 */
[----:B------:R1:W-:Y:S04]  /*3cc0*/  STL [R1+0x28], R225 ;  /* 0x000028e101007387 */ /* 0x0003e80000100800 */
[----:B------:R-:W4:Y:S04]  /*3cd0*/  LDL.LU R212, [R1+0x38] ;  /* 0x0000380001d47983 */ /* 0x000f280000300800 */
[----:B------:R1:W-:Y:S04]  /*3ce0*/  STL [R1+0x2c], R226 ;  /* 0x00002ce201007387 */ /* 0x0003e80000100800 */
[----:B------:R-:W4:Y:S04]  /*3cf0*/  LDL.LU R213, [R1+0x3c] ;  /* 0x00003c0001d57983 */ /* 0x000f280000300800 */
[----:B------:R1:W-:Y:S04]  /*3d00*/  STL [R1+0x30], R227 ;  /* 0x000030e301007387 */ /* 0x0003e80000100800 */
[----:B------:R-:W4:Y:S04]  /*3d10*/  LDL.LU R214, [R1+0x40] ;  /* 0x0000400001d67983 */ /* 0x000f280000300800 */
[----:B--2---:R-:W2:Y:S04]  /*3d20*/  LDL.LU R215, [R1+0x44] ;  /* 0x0000440001d77983 */ /* 0x004ea80000300800 */
[----:B---3--:R-:W3:Y:S04]  /*3d30*/  LDL.LU R216, [R1+0x48] ;  /* 0x0000480001d87983 */ /* 0x008ee80000300800 */
[----:B----4-:R-:W4:Y:S04]  /*3d40*/  LDL.LU R217, [R1+0x4c] ;  /* 0x00004c0001d97983 */ /* 0x010f280000300800 */
[----:B0-----:R-:W4:Y:S04]  /*3d50*/  LDL.LU R218, [R1+0x50] ;  /* 0x0000500001da7983 */ /* 0x001f280000300800 */
[----:B------:R-:W4:Y:S04]  /*3d60*/  LDL.LU R219, [R1+0x54] ;  /* 0x0000540001db7983 */ /* 0x000f280000300800 */
[----:B------:R-:W4:Y:S04]  /*3d70*/  LDL.LU R220, [R1+0x58] ;  /* 0x0000580001dc7983 */ /* 0x000f280000300800 */
[----:B------:R-:W4:Y:S04]  /*3d80*/  LDL.LU R221, [R1+0x5c] ;  /* 0x00005c0001dd7983 */ /* 0x000f280000300800 */
[----:B------:R-:W4:Y:S04]  /*3d90*/  LDL.LU R222, [R1+0x60] ;  /* 0x0000600001de7983 */ /* 0x000f280000300800 */
[----:B------:R-:W4:Y:S04]  /*3da0*/  LDL.LU R223, [R1+0x64] ;  /* 0x0000640001df7983 */ /* 0x000f280000300800 */
[----:B------:R-:W4:Y:S04]  /*3db0*/  LDL.LU R224, [R1+0x68] ;  /* 0x0000680001e07983 */ /* 0x000f280000300800 */
[----:B-1----:R-:W4:Y:S04]  /*3dc0*/  LDL.LU R225, [R1+0x6c] ;  /* 0x00006c0001e17983 */ /* 0x002f280000300800 */
[----:B------:R-:W4:Y:S04]  /*3dd0*/  LDL.LU R226, [R1+0x70] ;  /* 0x0000700001e27983 */ /* 0x000f280000300800 */
[----:B------:R-:W4:Y:S01]  /*3de0*/  LDL.LU R227, [R1+0x74] ;  /* 0x0000740001e37983 */ /* 0x000f220000300800 */
[----:B------:R-:W-:-:S05]  /*3df0*/  FADD R211, R71, R211 ;  /* 0x000000d347d37221 */ /* 0x000fca0000000000 */
[----:B------:R0:W-:Y:S01]  /*3e00*/  STL [R1+0x34], R211 ;  /* 0x000034d301007387 */ /* 0x0001e20000100800 */
[----:B------:R-:W-:-:S03]  /*3e10*/  FADD R212, R72, R212 ;  /* 0x000000d448d47221 */ /* 0x000fc60000000000 */
[----:B0-----:R1:W5:Y:S01]  /*3e20*/  LDL.LU R211, [R1+0xcc] ;  /* 0x0000cc0001d37983 */ /* 0x0013620000300800 */
[----:B------:R-:W-:-:S03]  /*3e30*/  FADD R213, R73, R213 ;  /* 0x000000d549d57221 */ /* 0x000fc60000000000 */
[----:B------:R0:W-:Y:S01]  /*3e40*/  STL [R1+0x38], R212 ;  /* 0x000038d401007387 */ /* 0x0001e20000100800 */
[----:B------:R-:W-:-:S01]  /*3e50*/  FADD R214, R74, R214 ;  /* 0x000000d64ad67221 */ /* 0x000fc20000000000 */
[----:B--2---:R-:W-:Y:S02]  /*3e60*/  FADD R215, R75, R215 ;  /* 0x000000d74bd77221 */ /* 0x004fe40000000000 */
[----:B0-----:R1:W5:Y:S01]  /*3e70*/  LDL.LU R212, [R1+0xc8] ;  /* 0x0000c80001d47983 */ /* 0x0013620000300800 */
[----:B---3--:R-:W-:-:S03]  /*3e80*/  FADD R216, R76, R216 ;  /* 0x000000d84cd87221 */ /* 0x008fc60000000000 */
[----:B------:R0:W-:Y:S01]  /*3e90*/  STL [R1+0x3c], R213 ;  /* 0x00003cd501007387 */ /* 0x0001e20000100800 */
[----:B----4-:R-:W-:-:S03]  /*3ea0*/  FADD R217, R77, R217 ;  /* 0x000000d94dd97221 */ /* 0x010fc60000000000 */
[----:B0-----:R1:W5:Y:S01]  /*3eb0*/  LDL.LU R213, [R1+0xc4] ;  /* 0x0000c40001d57983 */ /* 0x0013620000300800 */
[----:B------:R-:W-:-:S03]  /*3ec0*/  FADD R218, R78, R218 ;  /* 0x000000da4eda7221 */ /* 0x000fc60000000000 */
[----:B------:R0:W-:Y:S01]  /*3ed0*/  STL [R1+0x40], R214 ;  /* 0x000040d601007387 */ /* 0x0001e20000100800 */
[----:B------:R-:W-:-:S01]  /*3ee0*/  FADD R219, R79, R219 ;  /* 0x000000db4fdb7221 */ /* 0x000fc20000000000 */
[----:B------:R-:W-:Y:S02]  /*3ef0*/  FADD R220, R80, R220 ;  /* 0x000000dc50dc7221 */ /* 0x000fe40000000000 */
[----:B0-----:R1:W5:Y:S04]  /*3f00*/  LDL.LU R214, [R1+0xc0] ;  /* 0x0000c00001d67983 */ /* 0x0013680000300800 */
[----:B------:R0:W-:Y:S01]  /*3f10*/  STL [R1+0x44], R215 ;  /* 0x000044d701007387 */ /* 0x0001e20000100800 */
[----:B------:R-:W-:-:S01]  /*3f20*/  FADD R221, R81, R221 ;  /* 0x000000dd51dd7221 */ /* 0x000fc20000000000 */
[----:B------:R-:W-:-:S02]  /*3f30*/  FADD R222, R82, R222 ;  /* 0x000000de52de7221 */ /* 0x000fc40000000000 */
[----:B0-----:R1:W5:Y:S04]  /*3f40*/  LDL.LU R215, [R1+0xbc] ;  /* 0x0000bc0001d77983 */ /* 0x0013680000300800 */
[----:B------:R0:W-:Y:S01]  /*3f50*/  STL [R1+0x48], R216 ;  /* 0x000048d801007387 */ /* 0x0001e20000100800 */
[----:B------:R-:W-:-:S03]  /*3f60*/  FADD R223, R83, R223 ;  /* 0x000000df53df7221 */ /* 0x000fc60000000000 */
        /* <DEDUP_REMOVED lines=13> */
[----:B------:R0:W-:Y:S04]  /*4040*/  STL [R1+0x5c], R221 ;  /* 0x00005cdd01007387 */ /* 0x0001e80000100800 */
        /* <DEDUP_REMOVED lines=12> */
[----:B0-----:R1:W5:Y:S01]  /*4110*/  LDL.LU R227, [R1+0x8c] ;  /* 0x00008c0001e37983 */ /* 0x0013620000300800 */
[----:B------:R-:W-:-:S05]  /*4120*/  UMOV UR6, URZ ;  /* 0x0000003f00067c82 */ /* 0x000fca0008000000 */
.L_x_29:
[----:B------:R-:W-:Y:S05]  /*4130*/  @!P2 BRA `(.L_x_30) ;  /* 0x000000000004a947 */ /* 0x000fea0003800000 */
[----:B------:R-:W-:Y:S01]  /*4140*/  BPT.TRAP 0x1 ;  /* 0x000000040000795c */ /* 0x000fe20000300000 */
.L_x_30:
[----:B-----5:R4:W-:Y:S04]  /*4150*/  STL [R1+0x8c], R0 ;  /* 0x00008c0001007387 */ /* 0x0209e80000100800 */
[----:B----4-:R-:W4:Y:S01]  /*4160*/  LDL R0, [R1+0x78] ;  /* 0x0000780001007983 */ /* 0x010f220000100800 */
[----:B0-----:R-:W-:-:S05]  /*4170*/  IMAD.U32 R229, RZ, RZ, UR19 ;  /* 0x00000013ffe57e24 */ /* 0x001fca000f8e00ff */
[----:B------:R-:W-:-:S05]  /*4180*/  @P0 LEA R229, R229, UR14, 0x3 ;  /* 0x0000000ee5e50c11 */ /* 0x000fca000f8e18ff */
[----:B------:R-:W-:Y:S01]  /*4190*/  @P0 VIADD R229, R229, 0x90 ;  /* 0x00000090e5e50836 */ /* 0x000fe20000000000 */
[----:B------:R-:W-:-:S06]  /*41a0*/  UISETP.GT.U32.AND UP0, UPT, UR13, 0x1, UPT ;  /* 0x000000010d00788c */ /* 0x000fcc000bf04070 */
[----:B------:R-:W-:Y:S02]  /*41b0*/  PLOP3.LUT P1, PT, PT, PT, UP0, 0x80, 0x0 ;  /* 0x000000000000781c */ /* 0x000fe40003f2f008 */
[----:B----4-:R-:W-:Y:S02]  /*41c0*/  @P0 PRMT R229, R0, 0x654, R229 ;  /* 0x0000065400e50816 */ /* 0x010fe400000000e5 */
[----:B------:R0:W5:Y:S02]  /*41d0*/  LDL.LU R0, [R1+0x8c] ;  /* 0x00008c0001007983 */ /* 0x0001640000300800 */
[----:B------:R0:W-:Y:S07]  /*41e0*/  @P0 SYNCS.ARRIVE.TRANS64.RED.A1T0 RZ, [R229+URZ], RZ ;  /* 0x000000ffe5ff09a7 */ /* 0x0001ee000810043f */
[----:B------:R-:W-:Y:S05]  /*41f0*/  @P1 BRA `(.L_x_31) ;  /* 0x0000000000041947 */ /* 0x000fea0003800000 */
[----:B------:R-:W-:Y:S01]  /*4200*/  BPT.TRAP 0x1 ;  /* 0x000000040000795c */ /* 0x000fe20000300000 */
.L_x_31:
[----:B------:R-:W-:Y:S01]  /*4210*/  UIADD3 UR18, UR18, 0x1, URZ ;  /* 0x0000000112127890 */ /* 0x000fe2000fffe03f */
[C---:B------:R-:W-:Y:S01]  /*4220*/  ISETP.GT.AND P1, PT, R228.reuse, 0x1, PT ;  /* 0x00000001e400780c */ /* 0x040fe20003f24270 */
[----:B------:R-:W-:Y:S01]  /*4230*/  UIADD3 UR19, UR19, 0x1, URZ ;  /* 0x0000000113137890 */ /* 0x000fe2000fffe03f */
[----:B------:R-:W-:Y:S01]  /*4240*/  VIADD R228, R228, 0xffffffff ;  /* 0xffffffffe4e47836 */ /* 0x000fe20000000000 */
[----:B------:R-:W-:Y:S02]  /*4250*/  UISETP.NE.AND UP0, UPT, UR18, 0x12, UPT ;  /* 0x000000121200788c */ /* 0x000fe4000bf05270 */
[----:B------:R-:W-:Y:S02]  /*4260*/  UISETP.NE.AND UP1, UPT, UR19, 0x12, UPT ;  /* 0x000000121300788c */ /* 0x000fe4000bf25270 */
[----:B------:R-:W-:Y:S02]  /*4270*/  USEL UR8, URZ, 0x1, UP0 ;  /* 0x000000013f087887 */ /* 0x000fe40008000000 */
[----:B------:R-:W-:-:S02]  /*4280*/  USEL UR18, UR18, URZ, UP0 ;  /* 0x0000003f12127287 */ /* 0x000fc40008000000 */
[----:B------:R-:W-:Y:S02]  /*4290*/  USEL UR19, UR19, URZ, UP1 ;  /* 0x0000003f13137287 */ /* 0x000fe40008800000 */
[----:B------:R-:W-:Y:S01]  /*42a0*/  LOP3.LUT R227, R227, UR8, RZ, 0x3c, !PT ;  /* 0x00000008e3e37c12 */ /* 0x000fe2000f8e3cff */
[----:B------:R-:W-:Y:S01]  /*42b0*/  UMOV UR8, 0x1 ;  /* 0x0000000100087882 */ /* 0x000fe20000000000 */
[----:B------:R-:W-:Y:S08]  /*42c0*/  @P1 BRA `(.L_x_32) ;  /* 0xffffffec00801947 */ /* 0x000ff0000383ffff */
.L_x_24:
[----:B------:R-:W-:-:S04]  /*42d0*/  UISETP.NE.AND UP0, UPT, UR6, URZ, UPT ;  /* 0x0000003f0600728c */ /* 0x000fc8000bf05270 */
[----:B------:R-:W-:-:S06]  /*42e0*/  USEL UR6, URZ, 0x1, !UP0 ;  /* 0x000000013f067887 */ /* 0x000fcc000c000000 */
[----:B------:R-:W-:-:S13]  /*42f0*/  ISETP.NE.AND P1, PT, RZ, UR6, PT ;  /* 0x00000006ff007c0c */ /* 0x000fda000bf25270 */
[----:B------:R-:W-:Y:S05]  /*4300*/  @!P1 BRA `(.L_x_33) ;  /* 0x0000000c00dc9947 */ /* 0x000fea0003800000 */
[----:B------:R-:W4:Y:S04]  /*4310*/  LDL.LU R227, [R1+0x74] ;  /* 0x0000740001e37983 */ /* 0x000f280000300800 */
[----:B----4-:R4:W-:Y:S04]  /*4320*/  STL [R1+0x8c], R227 ;  /* 0x00008ce301007387 */ /* 0x0109e80000100800 */
[----:B----4-:R-:W4:Y:S04]  /*4330*/  LDL.LU R227, [R1+0x70] ;  /* 0x0000700001e37983 */ /* 0x010f280000300800 */
        /* <DEDUP_REMOVED lines=55> */
[----:B----4-:R-:W4:Y:S01]  /*46b0*/  LDL.LU R227, [R1] ;  /* 0x0000000001e37983 */ /* 0x010f220000300800 */
[----:B------:R-:W-:-:S02]  /*46c0*/  WARPGROUP.DEPBAR.LE gsb0, 0x0 ;  /* 0x00008000000079c5 */ /* 0x000fc40000010000 */
[----:B------:R-:W-:Y:S01]  /*46d0*/  FADD R226, R88, R226 ;  /* 0x000000e258e27221 */ /* 0x000fe20000000000 */
        /* <DEDUP_REMOVED lines=96> */
[----:B-----5:R-:W-:Y:S01]  /*4ce0*/  FADD R0, R57, R0 ;  /* 0x0000000039007221 */ /* 0x020fe20000000000 */
[----:B----4-:R-:W-:-:S05]  /*4cf0*/  FADD R227, R58, R227 ;  /* 0x000000e33ae37221 */ /* 0x010fca0000000000 */
[----:B------:R4:W-:Y:S04]  /*4d00*/  STL [R1], R227 ;  /* 0x000000e301007387 */ /* 0x0009e80000100800 */
[----:B----4-:R-:W4:Y:S02]  /*4d10*/  LDL.LU R227, [R1+0xfc] ;  /* 0x0000fc0001e37983 */ /* 0x010f240000300800 */
[----:B----4-:R-:W-:-:S05]  /*4d20*/  FADD R227, R59, R227 ;  /* 0x000000e33be37221 */ /* 0x010fca0000000000 */
[----:B------:R4:W-:Y:S04]  /*4d30*/  STL [R1+0x4], R227 ;  /* 0x000004e301007387 */ /* 0x0009e80000100800 */
        /* <DEDUP_REMOVED lines=83> */
[----:B------:R4:W-:Y:S02]  /*5270*/  STL [R1+0x74], R227 ;  /* 0x000074e301007387 */ /* 0x0009e40000100800 */
.L_x_33:
[----:B------:R-:W-:Y:S02]  /*5280*/  WARPGROUP.DEPBAR.LE gsb0, 0x0 ;  /* 0x00008000000079c5 */ /* 0x000fe40000010000 */
[----:B------:R-:W0:Y:S02]  /*5290*/  LDC R24, c[0x0][0x28c] ;  /* 0x0000a300ff187b82 */ /* 0x000e240000000800 */
[----:B0-----:R-:W-:-:S13]  /*52a0*/  ISETP.GE.AND P1, PT, R24, 0x1, PT ;  /* 0x000000011800780c */ /* 0x001fda0003f26270 */
[----:B------:R-:W-:Y:S05]  /*52b0*/  @!P1 BRA `(.L_x_34) ;  /* 0x00000000005c9947 */ /* 0x000fea0003800000 */
[----:B------:R-:W-:-:S06]  /*52c0*/  UISETP.NE.AND UP0, UPT, UR23, 0x3, UPT ;  /* 0x000000031700788c */ /* 0x000fcc000bf05270 */
[----:B------:R-:W-:-:S13]  /*52d0*/  PLOP3.LUT P1, PT, PT, PT, UP0, 0x80, 0x0 ;  /* 0x000000000000781c */ /* 0x000fda0003f2f008 */
[----:B------:R-:W-:Y:S05]  /*52e0*/  @!P1 BRA `(.L_x_35) ;  /* 0x0000000000049947 */ /* 0x000fea0003800000 */
[----:B------:R-:W-:Y:S01]  /*52f0*/  BPT.TRAP 0x1 ;  /* 0x000000040000795c */ /* 0x000fe20000300000 */
.L_x_35:
[----:B------:R-:W-:Y:S04]  /*5300*/  BSSY B0, `(.L_x_36) ;  /* 0x000000e000007945 */ /* 0x000fe80003800000 */
[----:B------:R-:W-:Y:S05]  /*5310*/  @!P0 BRA `(.L_x_37) ;  /* 0x0000000000308947 */ /* 0x000fea0003800000 */
[----:B----4-:R-:W4:Y:S01]  /*5320*/  LDL R227, [R1+0x78] ;  /* 0x0000780001e37983 */ /* 0x010f220000100800 */
[----:B------:R-:W-:-:S04]  /*5330*/  UISETP.LT.AND UP0, UPT, UR12, 0x1, UPT ;  /* 0x000000010c00788c */ /* 0x000fc8000bf01270 */
[----:B------:R-:W-:-:S04]  /*5340*/  USEL UR8, UR12, 0x1, UP0 ;  /* 0x000000010c087887 */ /* 0x000fc80008000000 */
[----:B------:R-:W-:-:S04]  /*5350*/  UIADD3 UR8, UR5, UR12, -UR8 ;  /* 0x0000000c05087290 */ /* 0x000fc8000fffe808 */
[----:B------:R-:W-:-:S04]  /*5360*/  UIMAD.WIDE.U32 UR6, UR8, 0x38e38e39, URZ ;  /* 0x38e38e39080678a5 */ /* 0x000fc8000f8e003f */
[----:B------:R-:W-:-:S04]  /*5370*/  USHF.R.U32.HI UR6, URZ, 0x2, UR7 ;  /* 0x000000023f067899 */ /* 0x000fc80008011607 */
[----:B------:R-:W-:-:S04]  /*5380*/  UIMAD UR8, UR6, -0x12, UR8 ;  /* 0xffffffee060878a4 */ /* 0x000fc8000f8e0208 */
[----:B------:R-:W-:-:S04]  /*5390*/  ULEA UR8, UR8, UR14, 0x3 ;  /* 0x0000000e08087291 */ /* 0x000fc8000f8e183f */
[----:B------:R-:W-:-:S06]  /*53a0*/  UIADD3 UR8, UR8, 0x90, URZ ;  /* 0x0000009008087890 */ /* 0x000fcc000fffe03f */
[----:B------:R-:W-:-:S05]  /*53b0*/  IMAD.U32 R24, RZ, RZ, UR8 ;  /* 0x00000008ff187e24 */ /* 0x000fca000f8e00ff */
[----:B----4-:R-:W-:-:S04]  /*53c0*/  PRMT R24, R227, 0x654, R24 ;  /* 0x00000654e3187816 */ /* 0x010fc80000000018 */
[----:B------:R0:W-:Y:S03]  /*53d0*/  SYNCS.ARRIVE.TRANS64.RED.A1T0 RZ, [R24+URZ], RZ ;  /* 0x000000ff18ff79a7 */ /* 0x0001e6000810043f */
.L_x_37:
[----:B------:R-:W-:Y:S05]  /*53e0*/  BSYNC B0 ;  /* 0x0000000000007941 */ /* 0x000fea0003800000 */
.L_x_36:
[----:B------:R-:W-:-:S06]  /*53f0*/  UISETP.GT.U32.AND UP0, UPT, UR13, 0x1, UPT ;  /* 0x000000010d00788c */ /* 0x000fcc000bf04070 */
[----:B------:R-:W-:-:S13]  /*5400*/  PLOP3.LUT P1, PT, PT, PT, UP0, 0x80, 0x0 ;  /* 0x000000000000781c */ /* 0x000fda0003f2f008 */
[----:B------:R-:W-:Y:S05]  /*5410*/  @P1 BRA `(.L_x_34) ;  /* 0x0000000000041947 */ /* 0x000fea0003800000 */
[----:B------:R-:W-:Y:S01]  /*5420*/  BPT.TRAP 0x1 ;  /* 0x000000040000795c */ /* 0x000fe20000300000 */
.L_x_34:
[----:B------:R0:W-:Y:S01]  /*5430*/  STL [R1+0x90], R2 ;  /* 0x0000900201007387 */ /* 0x0001e20000100800 */
[----:B------:R-:W1:Y:S01]  /*5440*/  LDC R29, c[0x0][0x288] ;  /* 0x0000a200ff1d7b82 */ /* 0x000e620000000800 */
[----:B------:R-:W-:Y:S02]  /*5450*/  UIADD3 UR9, UR12, UR5, URZ ;  /* 0x000000050c097290 */ /* 0x000fe4000fffe03f */
[----:B------:R-:W-:Y:S01]  /*5460*/  USHF.R.S32.HI UR10, URZ, 0x1f, UR22 ;  /* 0x0000001f3f0a7899 */ /* 0x000fe20008011416 */
[----:B------:R-:W-:Y:S01]  /*5470*/  ULDC.64 UR6, c[0x0][0x5d0] ;  /* 0x0001740000067ab9 */ /* 0x000fe20000000a00 */
[----:B------:R-:W-:Y:S01]  /*5480*/  ULDC UR11, c[0x0][0x284] ;  /* 0x0000a100000b7ab9 */ /* 0x000fe20000000800 */
[----:B0-----:R-:W2:Y:S04]  /*5490*/  LDL.LU R2, [R1+0x84] ;  /* 0x0000840001027983 */ /* 0x001ea80000300800 */
[----:B-----5:R0:W-:Y:S04]  /*54a0*/  STL [R1+0x8c], R0 ;  /* 0x00008c0001007387 */ /* 0x0201e80000100800 */
[----:B----4-:R-:W4:Y:S01]  /*54b0*/  LDL.LU R227, [R1+0x88] ;  /* 0x0000880001e37983 */ /* 0x010f220000300800 */
[----:B0-----:R-:W0:Y:S02]  /*54c0*/  S2R R0, SR_TID.X ;  /* 0x0000000000007919 */ /* 0x001e240000002100 */
[----:B0-----:R-:W-:-:S02]  /*54d0*/  SHF.R.U32.HI R24, RZ, 0x2, R0 ;  /* 0x00000002ff187819 */ /* 0x001fc40000011600 */
[----:B------:R-:W-:Y:S02]  /*54e0*/  LOP3.LUT R26, R0, 0x60, RZ, 0xc0, !PT ;  /* 0x00000060001a7812 */ /* 0x000fe400078ec0ff */
[----:B------:R-:W-:Y:S02]  /*54f0*/  SHF.R.U32.HI R27, RZ, 0x7, R0 ;  /* 0x00000007ff1b7819 */ /* 0x000fe40000011600 */
[----:B------:R-:W-:Y:S02]  /*5500*/  LOP3.LUT R25, R24, 0x7, RZ, 0xc0, !PT ;  /* 0x0000000718197812 */ /* 0x000fe400078ec0ff */
[----:B------:R-:W-:Y:S02]  /*5510*/  SHF.R.U32.HI R28, RZ, 0x1, R26 ;  /* 0x00000001ff1c7819 */ /* 0x000fe4000001161a */
[----:B------:R-:W-:Y:S02]  /*5520*/  LOP3.LUT R24, R27, 0x1, RZ, 0xc0, !PT ;  /* 0x000000011b187812 */ /* 0x000fe400078ec0ff */
[----:B------:R-:W-:Y:S01]  /*5530*/  IADD3 R27, RZ, -R28, -R25 ;  /* 0x8000001cff1b7210 */ /* 0x000fe20007ffe819 */
[----:B------:R-:W-:-:S02]  /*5540*/  IMAD.SHL.U32 R32, R0, 0x2, RZ ;  /* 0x0000000200207824 */ /* 0x000fc400078e00ff */
[C---:B------:R-:W-:Y:S02]  /*5550*/  IMAD.SHL.U32 R26, R24.reuse, 0x40, RZ ;  /* 0x00000040181a7824 */ /* 0x040fe400078e00ff */
[----:B------:R-:W-:Y:S01]  /*5560*/  IMAD R42, R24, -0x40, R27 ;  /* 0xffffffc0182a7824 */ /* 0x000fe200078e021b */
[----:B------:R-:W-:Y:S01]  /*5570*/  LOP3.LUT R24, R0, 0x3, RZ, 0xc0, !PT ;  /* 0x0000000300187812 */ /* 0x000fe200078ec0ff */
[----:B--2---:R-:W-:Y:S02]  /*5580*/  IMAD.SHL.U32 R41, R2, 0x80, RZ ;  /* 0x0000008002297824 */ /* 0x004fe400078e00ff */
[----:B------:R0:W5:Y:S04]  /*5590*/  LDL.LU R2, [R1+0x90] ;  /* 0x0000900001027983 */ /* 0x0001680000300800 */
[----:B------:R0:W5:Y:S01]  /*55a0*/  LDL.LU R0, [R1+0x8c] ;  /* 0x00008c0001007983 */ /* 0x0001620000300800 */
[----:B------:R-:W-:Y:S01]  /*55b0*/  LOP3.LUT R43, R26, 0x40, R25, 0xe2, !PT ;  /* 0x000000401a2b7812 */ /* 0x000fe200078ee219 */
[----:B----4-:R-:W-:Y:S01]  /*55c0*/  IMAD.SHL.U32 R25, R227, 0x100, RZ ;  /* 0x00000100e3197824 */ /* 0x010fe200078e00ff */
[----:B------:R-:W-:Y:S01]  /*55d0*/  UISETP.GT.U32.AND UP0, UPT, UR9, 0x11, UPT ;  /* 0x000000110900788c */ /* 0x000fe2000bf04070 */
[C---:B-1----:R-:W-:Y:S01]  /*55e0*/  ISETP.GE.AND P1, PT, R41.reuse, R29, PT ;  /* 0x0000001d2900720c */ /* 0x042fe20003f26270 */
[----:B------:R-:W-:Y:S01]  /*55f0*/  UIMAD UR5, UR10, UR6, URZ ;  /* 0x000000060a0572a4 */ /* 0x000fe2000f8e023f */
[----:B------:R-:W-:Y:S01]  /*5600*/  LOP3.LUT R32, R41, 0x6, R32, 0xf8, !PT ;  /* 0x0000000629207812 */ /* 0x000fe200078ef820 */
[----:B------:R-:W-:Y:S01]  /*5610*/  UISETP.LT.U32.AND UP0, UPT, UR12, 0x12, UP0 ;  /* 0x000000120c00788c */ /* 0x000fe20008701070 */
[----:B------:R-:W-:Y:S01]  /*5620*/  ISETP.GE.OR P1, PT, R25, UR11, P1 ;  /* 0x0000000b19007c0c */ /* 0x000fe20008f26670 */
[----:B------:R-:W-:Y:S01]  /*5630*/  UISETP.GE.U32.AND UP1, UPT, UR12, 0x12, UPT ;  /* 0x000000120c00788c */ /* 0x000fe2000bf26070 */
[----:B------:R-:W-:Y:S01]  /*5640*/  IMAD.U32 R27, RZ, RZ, UR6 ;  /* 0x00000006ff1b7e24 */ /* 0x000fe2000f8e00ff */
[----:B------:R-:W-:Y:S01]  /*5650*/  UIMAD UR8, UR22, UR7, UR5 ;  /* 0x00000007160872a4 */ /* 0x000fe2000f8e0205 */
[----:B------:R-:W-:Y:S01]  /*5660*/  SHF.R.S32.HI R33, RZ, 0x1f, R32 ;  /* 0x0000001fff217819 */ /* 0x000fe20000011420 */
[----:B------:R-:W-:-:S02]  /*5670*/  UIMAD.WIDE.U32 UR6, UR9, 0x38e38e39, URZ ;  /* 0x38e38e39090678a5 */ /* 0x000fc4000f8e003f */
[----:B------:R-:W-:Y:S02]  /*5680*/  USEL UR5, URZ, 0x1, !UP0 ;  /* 0x000000013f057887 */ /* 0x000fe4000c000000 */
[----:B------:R-:W-:Y:S01]  /*5690*/  USHF.R.U32.HI UR6, URZ, 0x2, UR7 ;  /* 0x000000023f067899 */ /* 0x000fe20008011607 */
[----:B------:R-:W-:Y:S01]  /*56a0*/  IMAD.WIDE.U32 R26, R27, UR22, R32 ;  /* 0x000000161b1a7c25 */ /* 0x000fe2000f8e0020 */
[----:B------:R-:W-:Y:S01]  /*56b0*/  ULOP3.LUT UR4, UR4, UR5, URZ, 0x3c, !UPT ;  /* 0x0000000504047292 */ /* 0x000fe2000f8e3c3f */
[----:B------:R-:W-:Y:S02]  /*56c0*/  IADD3 R42, -R25, UR11, R42 ;  /* 0x0000000b192a7c10 */ /* 0x000fe4000fffe12a */
[----:B------:R-:W-:Y:S01]  /*56d0*/  IMAD.WIDE R38, R227, 0x100, RZ ;  /* 0x00000100e3267825 */ /* 0x000fe200078e02ff */
[----:B------:R-:W-:Y:S02]  /*56e0*/  UIMAD UR5, UR6, -0x12, UR9 ;  /* 0xffffffee060578a4 */ /* 0x000fe4000f8e0209 */
[----:B------:R-:W-:Y:S01]  /*56f0*/  @UP1 ULOP3.LUT UR4, UR4, 0x1, UR6, 0x78, !UPT ;  /* 0x0000000104041892 */ /* 0x000fe2000f8e7806 */
[----:B------:R-:W-:-:S02]  /*5700*/  IMAD R24, R24, -0x2, R29 ;  /* 0xfffffffe18187824 */ /* 0x000fc400078e021d */
[----:B------:R-:W-:Y:S01]  /*5710*/  VIADD R27, R27, UR8 ;  /* 0x000000081b1b7c36 */ /* 0x000fe20008000000 */
[----:B------:R-:W-:Y:S01]  /*5720*/  LOP3.LUT R43, R38, R43, R28, 0xfe, !PT ;  /* 0x0000002b262b7212 */ /* 0x000fe200078efe1c */
[----:B------:R-:W-:Y:S02]  /*5730*/  IMAD.IADD R41, R24, 0x1, -R41 ;  /* 0x0000000118297824 */ /* 0x000fe400078e0a29 */
[----:B------:R-:W-:Y:S01]  /*5740*/  IMAD.MOV.U32 R40, RZ, RZ, -0x1 ;  /* 0xffffffffff287424 */ /* 0x000fe200078e00ff */
[----:B0-----:R-:W-:Y:S06]  /*5750*/  @P1 BRA `(.L_x_38) ;  /* 0x0000008c00fc1947 */ /* 0x001fec0003800000 */
[----:B------:R-:W0:Y:S01]  /*5760*/  LDC.64 R28, c[0x0][0x5c8] ;  /* 0x00017200ff1c7b82 */ /* 0x000e220000000a00 */
[----:B------:R-:W-:Y:S01]  /*5770*/  ULDC.64 UR6, c[0x0][0x5c0] ;  /* 0x0001700000067ab9 */ /* 0x000fe20000000a00 */
[----:B------:R-:W-:Y:S01]  /*5780*/  BSSY B0, `(.L_x_38) ;  /* 0x00008fc000007945 */ /* 0x000fe20003800000 */
[-C--:B0-----:R-:W-:Y:S01]  /*5790*/  IMAD R24, R39, R28.reuse, RZ ;  /* 0x0000001c27187224 */ /* 0x081fe200078e02ff */
[----:B------:R-:W-:Y:S01]  /*57a0*/  SHF.L.U64.HI R34, R28, 0x3, R29 ;  /* 0x000000031c227819 */ /* 0x000fe2000001021d */
[----:B------:R-:W-:-:S04]  /*57b0*/  IMAD.WIDE.U32 R26, R43, R28, R26 ;  /* 0x0000001c2b1a7225 */ /* 0x000fc800078e001a */
[----:B------:R-:W-:Y:S01]  /*57c0*/  IMAD R25, R43, R29, R24 ;  /* 0x0000001d2b197224 */ /* 0x000fe200078e0218 */
[C---:B------:R-:W-:Y:S01]  /*57d0*/  LEA R30, P2, R28.reuse, R26, 0x7 ;  /* 0x0000001a1c1e7211 */ /* 0x040fe200078438ff */
[----:B------:R-:W-:Y:S01]  /*57e0*/  IMAD.SHL.U32 R31, R28, 0x8, RZ ;  /* 0x000000081c1f7824 */ /* 0x000fe200078e00ff */
[----:B------:R-:W-:Y:S01]  /*57f0*/  IADD3 R24, P1, R26, UR6, RZ ;  /* 0x000000061a187c10 */ /* 0x000fe2000ff3e0ff */
[----:B------:R-:W-:-:S03]  /*5800*/  IMAD.IADD R27, R27, 0x1, R25 ;  /* 0x000000011b1b7824 */ /* 0x000fc600078e0219 */
[----:B------:R-:W-:Y:S02]  /*5810*/  IADD3 R26, P5, P6, R26, UR6, R31 ;  /* 0x000000061a1a7c10 */ /* 0x000fe4000febe01f */
[----:B------:R-:W-:Y:S02]  /*5820*/  LEA.HI.X R29, R28, R27, R29, 0x7, P2 ;  /* 0x0000001b1c1d7211 */ /* 0x000fe400010f3c1d */
[C---:B------:R-:W-:Y:S02]  /*5830*/  IADD3.X R25, R27.reuse, UR7, RZ, P1, !PT ;  /* 0x000000071b197c10 */ /* 0x040fe40008ffe4ff */
[----:B------:R-:W-:Y:S02]  /*5840*/  IADD3.X R27, R27, UR7, R34, P5, P6 ;  /* 0x000000071b1b7c10 */ /* 0x000fe4000afec422 */
[----:B------:R-:W-:Y:S02]  /*5850*/  FSETP.NEU.AND P5, PT, RZ, UR21, PT ;  /* 0x00000015ff007c0b */ /* 0x000fe4000bfad000 */
[----:B------:R-:W-:-:S02]  /*5860*/  IADD3 R28, P1, P2, R30, UR6, R31 ;  /* 0x000000061e1c7c10 */ /* 0x000fc4000fa3e01f */
[----:B------:R-:W-:-:S04]  /*5870*/  IADD3 R30, P3, R30, UR6, RZ ;  /* 0x000000061e1e7c10 */ /* 0x000fc8000ff7e0ff */
[C---:B------:R-:W-:Y:S02]  /*5880*/  IADD3.X R31, R29.reuse, UR7, RZ, P3, !PT ;  /* 0x000000071d1f7c10 */ /* 0x040fe40009ffe4ff */
[----:B------:R-:W-:-:S03]  /*5890*/  IADD3.X R29, R29, UR7, R34, P1, P2 ;  /* 0x000000071d1d7c10 */ /* 0x000fc60008fe4422 */
[----:B------:R-:W-:Y:S05]  /*58a0*/  @!P5 BRA `(.L_x_39) ;  /* 0x0000006c001cd947 */ /* 0x000fea0003800000 */
[----:B------:R-:W-:Y:S01]  /*58b0*/  ULDC.64 UR8, c[0x0][0x5b8] ;  /* 0x00016e0000087ab9 */ /* 0x000fe20000000a00 */
[----:B------:R-:W-:Y:S01]  /*58c0*/  ISETP.GE.AND P1, PT, R42, 0x1, PT ;  /* 0x000000012a00780c */ /* 0x000fe20003f26270 */
[----:B------:R-:W-:Y:S02]  /*58d0*/  UIMAD UR6, UR10, UR8, URZ ;  /* 0x000000080a0672a4 */ /* 0x000fe4000f8e023f */
[----:B------:R-:W-:Y:S01]  /*58e0*/  IMAD.U32 R35, RZ, RZ, UR8 ;  /* 0x00000008ff237e24 */ /* 0x000fe2000f8e00ff */
[----:B------:R-:W-:Y:S01]  /*58f0*/  BSSY B1, `(.L_x_40) ;  /* 0x0000010000017945 */ /* 0x000fe20003800000 */
[----:B------:R-:W-:Y:S01]  /*5900*/  ISETP.LT.OR P5, PT, R41, 0x1, !P1 ;  /* 0x000000012900780c */ /* 0x000fe20004fa1670 */
[----:B------:R-:W-:Y:S02]  /*5910*/  UIMAD UR6, UR22, UR9, UR6 ;  /* 0x00000009160672a4 */ /* 0x000fe4000f8e0206 */
[----:B------:R-:W-:Y:S01]  /*5920*/  IMAD.WIDE.U32 R32, R35, UR22, R32 ;  /* 0x0000001623207c25 */ /* 0x000fe2000f8e0020 */
[----:B------:R-:W-:-:S03]  /*5930*/  ULDC.64 UR8, c[0x0][0x5a8] ;  /* 0x00016a0000087ab9 */ /* 0x000fc60000000a00 */
[----:B------:R-:W-:Y:S02]  /*5940*/  IMAD.MOV.U32 R36, RZ, RZ, R32 ;  /* 0x000000ffff247224 */ /* 0x000fe400078e0020 */
[----:B------:R-:W-:Y:S01]  /*5950*/  VIADD R37, R33, UR6 ;  /* 0x0000000621257c36 */ /* 0x000fe20008000000 */
[----:B------:R-:W-:Y:S02]  /*5960*/  ULDC.64 UR6, c[0x0][0x5b0] ;  /* 0x00016c0000067ab9 */ /* 0x000fe40000000a00 */
[----:B------:R-:W-:Y:S02]  /*5970*/  IMAD R34, R39, UR6, RZ ;  /* 0x0000000627227c24 */ /* 0x000fe4000f8e02ff */
[----:B------:R-:W-:-:S04]  /*5980*/  IMAD.WIDE.U32 R32, R43, UR6, R36 ;  /* 0x000000062b207c25 */ /* 0x000fc8000f8e0024 */
[--C-:B------:R-:W-:Y:S01]  /*5990*/  IMAD R35, R43, UR7, R34.reuse ;  /* 0x000000072b237c24 */ /* 0x100fe2000f8e0222 */
[----:B------:R-:W-:Y:S02]  /*59a0*/  IADD3 R32, P2, R32, UR8, RZ ;  /* 0x0000000820207c10 */ /* 0x000fe4000ff5e0ff */
[----:B------:R-:W-:Y:S02]  /*59b0*/  PRMT R34, RZ, 0x7610, R34 ;  /* 0x00007610ff227816 */ /* 0x000fe40000000022 */
[----:B------:R-:W-:Y:S01]  /*59c0*/  IADD3.X R33, R33, UR9, R35, P2, !PT ;  /* 0x0000000921217c10 */ /* 0x000fe200097fe423 */
[----:B------:R-:W-:Y:S08]  /*59d0*/  @P5 BRA `(.L_x_41) ;  /* 0x0000000000045947 */ /* 0x000ff00003800000 */
[----:B------:R0:W5:Y:S02]  /*59e0*/  LDG.E.U8 R34, desc[UR16][R32.64] ;  /* 0x0000001020227981 */ /* 0x000164000c1e1100 */
.L_x_41:
[----:B------:R-:W-:Y:S05]  /*59f0*/  BSYNC B1 ;  /* 0x0000000000017941 */ /* 0x000fea0003800000 */
.L_x_40:
[----:B-----5:R-:W-:Y:S01]  /*5a00*/  LOP3.LUT R34, R34, 0xff, RZ, 0xc0, !PT ;  /* 0x000000ff22227812 */ /* 0x020fe200078ec0ff */
[----:B------:R-:W-:Y:S01]  /*5a10*/  BSSY B1, `(.L_x_42) ;  /* 0x000000b000017945 */ /* 0x000fe20003800000 */
[----:B------:R-:W-:Y:S02]  /*5a20*/  ISETP.LT.OR P3, PT, R41, 0x2, !P1 ;  /* 0x000000022900780c */ /* 0x000fe40004f61670 */
[----:B------:R-:W-:-:S05]  /*5a30*/  F2FP.F16.E5M2.UNPACK_B R34, R34 ;  /* 0x00000022ff22723e */ /* 0x000fca00020004ff */
[----:B------:R-:W-:-:S05]  /*5a40*/  HADD2.F32 R34, -RZ, R34.H0_H0 ;  /* 0x20000022ff227230 */ /* 0x000fca0000004100 */
[----:B------:R-:W-:Y:S01]  /*5a50*/  FMUL R35, R34, UR21 ;  /* 0x0000001522237c20 */ /* 0x000fe20008400000 */
[----:B------:R-:W-:-:S03]  /*5a60*/  PRMT R34, RZ, 0x7610, R34 ;  /* 0x00007610ff227816 */ /* 0x000fc60000000022 */
[----:B------:R-:W-:-:S05]  /*5a70*/  FFMA R35, R226, UR20, R35 ;  /* 0x00000014e2237c23 */ /* 0x000fca0008000023 */
[----:B------:R-:W-:-:S05]  /*5a80*/  F2FP.SATFINITE.E5M2.F32.PACK_AB_MERGE_C R35, RZ, R35, RZ ;  /* 0x00000023ff23723e */ /* 0x000fca00048060ff */
[----:B------:R1:W-:Y:S01]  /*5a90*/  @!P5 STG.E.U8 desc[UR16][R24.64], R35 ;  /* 0x000000231800d986 */ /* 0x0003e2000c101110 */
[----:B------:R-:W-:Y:S05]  /*5aa0*/  @P3 BRA `(.L_x_43) ;  /* 0x0000000000043947 */ /* 0x000fea0003800000 */
[----:B------:R2:W5:Y:S02]  /*5ab0*/  LDG.E.U8 R34, desc[UR16][R32.64+0x1] ;  /* 0x0000011020227981 */ /* 0x000564000c1e1100 */
.L_x_43:
[----:B------:R-:W-:Y:S05]  /*5ac0*/  BSYNC B1 ;  /* 0x0000000000017941 */ /* 0x000fea0003800000 */
.L_x_42:
[----:B-----5:R-:W-:Y:S01]  /*5ad0*/  LOP3.LUT R34, R34, 0xff, RZ, 0xc0, !PT ;  /* 0x000000ff22227812 */ /* 0x020fe200078ec0ff */
[----:B------:R-:W-:Y:S01]  /*5ae0*/  BSSY B1, `(.L_x_44) ;  /* 0x0000013000017945 */ /* 0x000fe20003800000 */
[----:B------:R-:W-:Y:S02]  /*5af0*/  IADD3 R45, P2, R43, 0x8, RZ ;  /* 0x000000082b2d7810 */ /* 0x000fe40007f5e0ff */
[----:B------:R-:W-:-:S03]  /*5b00*/  F2FP.F16.E5M2.UNPACK_B R34, R34 ;  /* 0x00000022ff22723e */ /* 0x000fc600020004ff */
[----:B-1----:R-:W-:Y:S01]  /*5b10*/  IMAD.X R35, RZ, RZ, R39, P2 ;  /* 0x000000ffff237224 */ /* 0x002fe200010e0627 */
[----:B------:R-:W-:Y:S01]  /*5b20*/  ISETP.GE.AND P2, PT, R42, 0x9, PT ;  /* 0x000000092a00780c */ /* 0x000fe20003f46270 */
[----:B------:R-:W-:Y:S02]  /*5b30*/  HADD2.F32 R34, -RZ, R34.H0_H0 ;  /* 0x20000022ff227230 */ /* 0x000fe40000004100 */
[----:B------:R-:W-:Y:S01]  /*5b40*/  IMAD R46, R35, UR6, RZ ;  /* 0x00000006232e7c24 */ /* 0x000fe2000f8e02ff */
[----:B------:R-:W-:Y:S02]  /*5b50*/  ISETP.LT.OR P5, PT, R41, 0x1, !P2 ;  /* 0x000000012900780c */ /* 0x000fe400057a1670 */
[----:B------:R-:W-:Y:S01]  /*5b60*/  FMUL R44, R34, UR21 ;  /* 0x00000015222c7c20 */ /* 0x000fe20008400000 */
[----:B------:R-:W-:-:S04]  /*5b70*/  IMAD.WIDE.U32 R34, R45, UR6, R36 ;  /* 0x000000062d227c25 */ /* 0x000fc8000f8e0024 */
[----:B------:R-:W-:Y:S01]  /*5b80*/  FFMA R44, R225, UR20, R44 ;  /* 0x00000014e12c7c23 */ /* 0x000fe2000800002c */
[----:B------:R-:W-:Y:S01]  /*5b90*/  IMAD R45, R45, UR7, R46 ;  /* 0x000000072d2d7c24 */ /* 0x000fe2000f8e022e */
[----:B------:R-:W-:-:S03]  /*5ba0*/  IADD3 R34, P6, R34, UR8, RZ ;  /* 0x0000000822227c10 */ /* 0x000fc6000ffde0ff */
[----:B------:R-:W-:Y:S02]  /*5bb0*/  F2FP.SATFINITE.E5M2.F32.PACK_AB_MERGE_C R47, RZ, R44, RZ ;  /* 0x0000002cff2f723e */ /* 0x000fe400048060ff */
[----:B------:R-:W-:Y:S02]  /*5bc0*/  IADD3.X R35, R35, UR9, R45, P6, !PT ;  /* 0x0000000923237c10 */ /* 0x000fe4000b7fe42d */
[----:B------:R-:W-:Y:S01]  /*5bd0*/  PRMT R44, RZ, 0x7610, R44 ;  /* 0x00007610ff2c7816 */ /* 0x000fe2000000002c */
[----:B------:R1:W-:Y:S01]  /*5be0*/  @!P3 STG.E.U8 desc[UR16][R24.64+0x1], R47 ;  /* 0x0000012f1800b986 */ /* 0x0003e2000c101110 */
[----:B------:R-:W-:Y:S05]  /*5bf0*/  @P5 BRA `(.L_x_45) ;  /* 0x0000000000045947 */ /* 0x000fea0003800000 */
[----:B------:R4:W5:Y:S02]  /*5c00*/  LDG.E.U8 R44, desc[UR16][R34.64] ;  /* 0x00000010222c7981 */ /* 0x000964000c1e1100 */
.L_x_45:
[----:B------:R-:W-:Y:S05]  /*5c10*/  BSYNC B1 ;  /* 0x0000000000017941 */ /* 0x000fea0003800000 */
.L_x_44:
        /* <DEDUP_REMOVED lines=12> */
.L_x_47:
[----:B------:R-:W-:Y:S05]  /*5ce0*/  BSYNC B1 ;  /* 0x0000000000017941 */ /* 0x000fea0003800000 */
.L_x_46:
[----:B-----5:R-:W-:Y:S01]  /*5cf0*/  LOP3.LUT R44, R44, 0xff, RZ, 0xc0, !PT ;  /* 0x000000ff2c2c7812 */ /* 0x020fe200078ec0ff */
[----:B------:R-:W-:Y:S01]  /*5d00*/  BSSY B1, `(.L_x_48) ;  /* 0x000000b000017945 */ /* 0x000fe20003800000 */
[----:B------:R-:W-:Y:S02]  /*5d10*/  ISETP.LT.OR P5, PT, R41, 0x9, !P1 ;  /* 0x000000092900780c */ /* 0x000fe40004fa1670 */
[----:B------:R-:W-:-:S05]  /*5d20*/  F2FP.F16.E5M2.UNPACK_B R44, R44 ;  /* 0x0000002cff2c723e */ /* 0x000fca00020004ff */
[----:B------:R-:W-:-:S05]  /*5d30*/  HADD2.F32 R44, -RZ, R44.H0_H0 ;  /* 0x2000002cff2c7230 */ /* 0x000fca0000004100 */
[----:B------:R-:W-:-:S04]  /*5d40*/  FMUL R44, R44, UR21 ;  /* 0x000000152c2c7c20 */ /* 0x000fc80008400000 */
[----:B------:R-:W-:-:S05]  /*5d50*/  FFMA R44, R223, UR20, R44 ;  /* 0x00000014df2c7c23 */ /* 0x000fca000800002c */
[----:B0-----:R-:W-:Y:S02]  /*5d60*/  F2FP.SATFINITE.E5M2.F32.PACK_AB_MERGE_C R45, RZ, R44, RZ ;  /* 0x0000002cff2d723e */ /* 0x001fe400048060ff */
[----:B------:R-:W-:-:S03]  /*5d70*/  PRMT R44, RZ, 0x7610, R44 ;  /* 0x00007610ff2c7816 */ /* 0x000fc6000000002c */
[----:B------:R0:W-:Y:S01]  /*5d80*/  @!P3 STG.E.U8 desc[UR16][R26.64+0x1], R45 ;  /* 0x0000012d1a00b986 */ /* 0x0001e2000c101110 */
[----:B------:R-:W-:Y:S05]  /*5d90*/  @P5 BRA `(.L_x_49) ;  /* 0x0000000000045947 */ /* 0x000fea0003800000 */
[----:B------:R0:W5:Y:S02]  /*5da0*/  LDG.E.U8 R44, desc[UR16][R32.64+0x8] ;  /* 0x00000810202c7981 */ /* 0x000164000c1e1100 */
.L_x_49:
[----:B------:R-:W-:Y:S05]  /*5db0*/  BSYNC B1 ;  /* 0x0000000000017941 */ /* 0x000fea0003800000 */
.L_x_48:
[----:B-----5:R-:W-:Y:S01]  /*5dc0*/  LOP3.LUT R44, R44, 0xff, RZ, 0xc0, !PT ;  /* 0x000000ff2c2c7812 */ /* 0x020fe200078ec0ff */
[----:B------:R-:W-:Y:S01]  /*5dd0*/  BSSY B1, `(.L_x_50) ;  /* 0x000000b000017945 */ /* 0x000fe20003800000 */
[----:B------:R-:W-:Y:S02]  /*5de0*/  ISETP.LT.OR P3, PT, R41, 0xa, !P1 ;  /* 0x0000000a2900780c */ /* 0x000fe40004f61670 */
[----:B------:R-:W-:-:S05]  /*5df0*/  F2FP.F16.E5M2.UNPACK_B R44, R44 ;  /* 0x0000002cff2c723e */ /* 0x000fca00020004ff */
[----:B------:R-:W-:-:S05]  /*5e00*/  HADD2.F32 R44, -RZ, R44.H0_H0 ;  /* 0x2000002cff2c7230 */ /* 0x000fca0000004100 */
[----:B0-----:R-:W-:Y:S01]  /*5e10*/  FMUL R45, R44, UR21 ;  /* 0x000000152c2d7c20 */ /* 0x001fe20008400000 */
[----:B------:R-:W-:-:S03]  /*5e20*/  PRMT R44, RZ, 0x7610, R44 ;  /* 0x00007610ff2c7816 */ /* 0x000fc6000000002c */
[----:B------:R-:W-:-:S05]  /*5e30*/  FFMA R45, R222, UR20, R45 ;  /* 0x00000014de2d7c23 */ /* 0x000fca000800002d */
[----:B------:R-:W-:-:S05]  /*5e40*/  F2FP.SATFINITE.E5M2.F32.PACK_AB_MERGE_C R45, RZ, R45, RZ ;  /* 0x0000002dff2d723e */ /* 0x000fca00048060ff */
[----:B------:R0:W-:Y:S01]  /*5e50*/  @!P5 STG.E.U8 desc[UR16][R24.64+0x8], R45 ;  /* 0x0000082d1800d986 */ /* 0x0001e2000c101110 */
[----:B------:R-:W-:Y:S05]  /*5e60*/  @P3 BRA `(.L_x_51) ;  /* 0x0000000000043947 */ /* 0x000fea0003800000 */
[----:B------:R0:W5:Y:S02]  /*5e70*/  LDG.E.U8 R44, desc[UR16][R32.64+0x9] ;  /* 0x00000910202c7981 */ /* 0x000164000c1e1100 */
.L_x_51:
[----:B------:R-:W-:Y:S05]  /*5e80*/  BSYNC B1 ;  /* 0x0000000000017941 */ /* 0x000fea0003800000 */
.L_x_50:
        /* <DEDUP_REMOVED lines=12> */
.L_x_53:
[----:B------:R-:W-:Y:S05]  /*5f50*/  BSYNC B1 ;  /* 0x0000000000017941 */ /* 0x000fea0003800000 */
.L_x_52:
        /* <DEDUP_REMOVED lines=12> */
.L_x_55:
[----:B------:R-:W-:Y:S05]  /*6020*/  BSYNC B1 ;  /* 0x0000000000017941 */ /* 0x000fea0003800000 */
.L_x_54:
        /* <DEDUP_REMOVED lines=12> */
.L_x_57:
[----:B------:R-:W-:Y:S05]  /*60f0*/  BSYNC B1 ;  /* 0x0000000000017941 */ /* 0x000fea0003800000 */
.L_x_56:
        /* <DEDUP_REMOVED lines=12> */
.L_x_59:
[----:B------:R-:W-:Y:S05]  /*61c0*/  BSYNC B1 ;  /* 0x0000000000017941 */ /* 0x000fea0003800000 */
.L_x_58:
        /* <DEDUP_REMOVED lines=12> */
.L_x_61:
[----:B------:R-:W-:Y:S05]  /*6290*/  BSYNC B1 ;  /* 0x0000000000017941 */ /* 0x000fea0003800000 */
.L_x_60:
        /* <DEDUP_REMOVED lines=12> */
.L_x_63:
[----:B------:R-:W-:Y:S05]  /*6360*/  BSYNC B1 ;  /* 0x0000000000017941 */ /* 0x000fea0003800000 */
.L_x_62:
        /* <DEDUP_REMOVED lines=12> */
.L_x_65:
[----:B------:R-:W-:Y:S05]  /*6430*/  BSYNC B1 ;  /* 0x0000000000017941 */ /* 0x000fea0003800000 */
.L_x_64:
        /* <DEDUP_REMOVED lines=12> */
.L_x_67:
[----:B------:R-:W-:Y:S05]  /*6500*/  BSYNC B1 ;  /* 0x0000000000017941 */ /* 0x000fea0003800000 */
.L_x_66:
        /* <DEDUP_REMOVED lines=12> */
.L_x_69:
[----:B------:R-:W-:Y:S05]  /*65d0*/  BSYNC B1 ;  /* 0x0000000000017941 */ /* 0x000fea0003800000 */
.L_x_68:
        /* <DEDUP_REMOVED lines=12> */
.L_x_71:
[----:B------:R-:W-:Y:S05]  /*66a0*/  BSYNC B1 ;  /* 0x0000000000017941 */ /* 0x000fea0003800000 */
.L_x_70:
        /* <DEDUP_REMOVED lines=12> */
.L_x_73:
[----:B------:R-:W-:Y:S05]  /*6770*/  BSYNC B1 ;  /* 0x0000000000017941 */ /* 0x000fea0003800000 */
.L_x_72:
        /* <DEDUP_REMOVED lines=12> */
.L_x_75:
[----:B------:R-:W-:Y:S05]  /*6840*/  BSYNC B1 ;  /* 0x0000000000017941 */ /* 0x000fea0003800000 */
.L_x_74:
        /* <DEDUP_REMOVED lines=12> */
.L_x_77:
[----:B------:R-:W-:Y:S05]  /*6910*/  BSYNC B1 ;  /* 0x0000000000017941 */ /* 0x000fea0003800000 */
.L_x_76:
        /* <DEDUP_REMOVED lines=12> */
.L_x_79:
[----:B------:R-:W-:Y:S05]  /*69e0*/  BSYNC B1 ;  /* 0x0000000000017941 */ /* 0x000fea0003800000 */
.L_x_78:
        /* <DEDUP_REMOVED lines=12> */
.L_x_81:
[----:B------:R-:W-:Y:S05]  /*6ab0*/  BSYNC B1 ;  /* 0x0000000000017941 */ /* 0x000fea0003800000 */
.L_x_80:
        /* <DEDUP_REMOVED lines=12> */
.L_x_83:
[----:B------:R-:W-:Y:S05]  /*6b80*/  BSYNC B1 ;  /* 0x0000000000017941 */ /* 0x000fea0003800000 */
.L_x_82:
        /* <DEDUP_REMOVED lines=12> */
.L_x_85:
[----:B------:R-:W-:Y:S05]  /*6c50*/  BSYNC B1 ;  /* 0x0000000000017941 */ /* 0x000fea0003800000 */
.L_x_84:
        /* <DEDUP_REMOVED lines=12> */
.L_x_87:
[----:B------:R-:W-:Y:S05]  /*6d20*/  BSYNC B1 ;  /* 0x0000000000017941 */ /* 0x000fea0003800000 */
.L_x_86:
        /* <DEDUP_REMOVED lines=12> */
.L_x_89:
[----:B------:R-:W-:Y:S05]  /*6df0*/  BSYNC B1 ;  /* 0x0000000000017941 */ /* 0x000fea0003800000 */
.L_x_88:
        /* <DEDUP_REMOVED lines=12> */
.L_x_91:
[----:B------:R-:W-:Y:S05]  /*6ec0*/  BSYNC B1 ;  /* 0x0000000000017941 */ /* 0x000fea0003800000 */
.L_x_90:
        /* <DEDUP_REMOVED lines=12> */
.L_x_93:
[----:B------:R-:W-:Y:S05]  /*6f90*/  BSYNC B1 ;  /* 0x0000000000017941 */ /* 0x000fea0003800000 */
.L_x_92:
        /* <DEDUP_REMOVED lines=12> */
.L_x_95:
[----:B------:R-:W-:Y:S05]  /*7060*/  BSYNC B1 ;  /* 0x0000000000017941 */ /* 0x000fea0003800000 */
.L_x_94:
        /* <DEDUP_REMOVED lines=12> */
.L_x_97:
[----:B------:R-:W-:Y:S05]  /*7130*/  BSYNC B1 ;  /* 0x0000000000017941 */ /* 0x000fea0003800000 */
.L_x_96:
        /* <DEDUP_REMOVED lines=12> */
.L_x_99:
[----:B------:R-:W-:Y:S05]  /*7200*/  BSYNC B1 ;  /* 0x0000000000017941 */ /* 0x000fea0003800000 */
.L_x_98:
        /* <DEDUP_REMOVED lines=12> */
.L_x_101:
[----:B------:R-:W-:Y:S05]  /*72d0*/  BSYNC B1 ;  /* 0x0000000000017941 */ /* 0x000fea0003800000 */
.L_x_100:
        /* <DEDUP_REMOVED lines=12> */
.L_x_103:
[----:B------:R-:W-:Y:S05]  /*73a0*/  BSYNC B1 ;  /* 0x0000000000017941 */ /* 0x000fea0003800000 */
.L_x_102:
        /* <DEDUP_REMOVED lines=12> */
.L_x_105:
[----:B------:R-:W-:Y:S05]  /*7470*/  BSYNC B1 ;  /* 0x0000000000017941 */ /* 0x000fea0003800000 */
.L_x_104:
        /* <DEDUP_REMOVED lines=12> */
.L_x_107:
[----:B------:R-:W-:Y:S05]  /*7540*/  BSYNC B1 ;  /* 0x0000000000017941 */ /* 0x000fea0003800000 */
.L_x_106:
        /* <DEDUP_REMOVED lines=12> */
.L_x_109:
[----:B------:R-:W-:Y:S05]  /*7610*/  BSYNC B1 ;  /* 0x0000000000017941 */ /* 0x000fea0003800000 */
.L_x_108:
        /* <DEDUP_REMOVED lines=12> */
.L_x_111:
[----:B------:R-:W-:Y:S05]  /*76e0*/  BSYNC B1 ;  /* 0x0000000000017941 */ /* 0x000fea0003800000 */
.L_x_110:
        /* <DEDUP_REMOVED lines=12> */
.L_x_113:
[----:B------:R-:W-:Y:S05]  /*77b0*/  BSYNC B1 ;  /* 0x0000000000017941 */ /* 0x000fea0003800000 */
.L_x_112:
        /* <DEDUP_REMOVED lines=12> */
.L_x_115:
[----:B------:R-:W-:Y:S05]  /*7880*/  BSYNC B1 ;  /* 0x0000000000017941 */ /* 0x000fea0003800000 */
.L_x_114:
        /* <DEDUP_REMOVED lines=12> */
.L_x_117:
[----:B------:R-:W-:Y:S05]  /*7950*/  BSYNC B1 ;  /* 0x0000000000017941 */ /* 0x000fea0003800000 */
.L_x_116:
        /* <DEDUP_REMOVED lines=12> */
.L_x_119:
[----:B------:R-:W-:Y:S05]  /*7a20*/  BSYNC B1 ;  /* 0x0000000000017941 */ /* 0x000fea0003800000 */
.L_x_118:
        /* <DEDUP_REMOVED lines=12> */
.L_x_121:
[----:B------:R-:W-:Y:S05]  /*7af0*/  BSYNC B1 ;  /* 0x0000000000017941 */ /* 0x000fea0003800000 */
.L_x_120:
        /* <DEDUP_REMOVED lines=12> */
.L_x_123:
[----:B------:R-:W-:Y:S05]  /*7bc0*/  BSYNC B1 ;  /* 0x0000000000017941 */ /* 0x000fea0003800000 */
.L_x_122:
        /* <DEDUP_REMOVED lines=12> */
.L_x_125:
[----:B------:R-:W-:Y:S05]  /*7c90*/  BSYNC B1 ;  /* 0x0000000000017941 */ /* 0x000fea0003800000 */
.L_x_124:
        /* <DEDUP_REMOVED lines=12> */
.L_x_127:
[----:B------:R-:W-:Y:S05]  /*7d60*/  BSYNC B1 ;  /* 0x0000000000017941 */ /* 0x000fea0003800000 */
.L_x_126:
        /* <DEDUP_REMOVED lines=12> */
.L_x_129:
[----:B------:R-:W-:Y:S05]  /*7e30*/  BSYNC B1 ;  /* 0x0000000000017941 */ /* 0x000fea0003800000 */
.L_x_128:
        /* <DEDUP_REMOVED lines=12> */
.L_x_131:
[----:B------:R-:W-:Y:S05]  /*7f00*/  BSYNC B1 ;  /* 0x0000000000017941 */ /* 0x000fea0003800000 */
.L_x_130:
        /* <DEDUP_REMOVED lines=12> */
.L_x_133:
[----:B------:R-:W-:Y:S05]  /*7fd0*/  BSYNC B1 ;  /* 0x0000000000017941 */ /* 0x000fea0003800000 */
.L_x_132:
        /* <DEDUP_REMOVED lines=12> */
.L_x_135:
[----:B------:R-:W-:Y:S05]  /*80a0*/  BSYNC B1 ;  /* 0x0000000000017941 */ /* 0x000fea0003800000 */
.L_x_134:
        /* <DEDUP_REMOVED lines=12> */
.L_x_137:
[----:B------:R-:W-:Y:S05]  /*8170*/  BSYNC B1 ;  /* 0x0000000000017941 */ /* 0x000fea0003800000 */
.L_x_136:
        /* <DEDUP_REMOVED lines=12> */
.L_x_139:
[----:B------:R-:W-:Y:S05]  /*8240*/  BSYNC B1 ;  /* 0x0000000000017941 */ /* 0x000fea0003800000 */
.L_x_138:
        /* <DEDUP_REMOVED lines=12> */
.L_x_141:
[----:B------:R-:W-:Y:S05]  /*8310*/  BSYNC B1 ;  /* 0x0000000000017941 */ /* 0x000fea0003800000 */
.L_x_140:
        /* <DEDUP_REMOVED lines=12> */
.L_x_143:
[----:B------:R-:W-:Y:S05]  /*83e0*/  BSYNC B1 ;  /* 0x0000000000017941 */ /* 0x000fea0003800000 */
.L_x_142:
        /* <DEDUP_REMOVED lines=12> */
.L_x_145:
[----:B------:R-:W-:Y:S05]  /*84b0*/  BSYNC B1 ;  /* 0x0000000000017941 */ /* 0x000fea0003800000 */
.L_x_144:
        /* <DEDUP_REMOVED lines=12> */
.L_x_147:
[----:B------:R-:W-:Y:S05]  /*8580*/  BSYNC B1 ;  /* 0x0000000000017941 */ /* 0x000fea0003800000 */
.L_x_146:
        /* <DEDUP_REMOVED lines=12> */
.L_x_149:
[----:B------:R-:W-:Y:S05]  /*8650*/  BSYNC B1 ;  /* 0x0000000000017941 */ /* 0x000fea0003800000 */
.L_x_148:
        /* <DEDUP_REMOVED lines=12> */
.L_x_151:
[----:B------:R-:W-:Y:S05]  /*8720*/  BSYNC B1 ;  /* 0x0000000000017941 */ /* 0x000fea0003800000 */
.L_x_150:
        /* <DEDUP_REMOVED lines=12> */
.L_x_153:
[----:B------:R-:W-:Y:S05]  /*87f0*/  BSYNC B1 ;  /* 0x0000000000017941 */ /* 0x000fea0003800000 */
.L_x_152:
        /* <DEDUP_REMOVED lines=12> */
.L_x_155:
[----:B------:R-:W-:Y:S05]  /*88c0*/  BSYNC B1 ;  /* 0x0000000000017941 */ /* 0x000fea0003800000 */
.L_x_154:
        /* <DEDUP_REMOVED lines=12> */
.L_x_157:
[----:B------:R-:W-:Y:S05]  /*8990*/  BSYNC B1 ;  /* 0x0000000000017941 */ /* 0x000fea0003800000 */
.L_x_156:
        /* <DEDUP_REMOVED lines=12> */
.L_x_159:
[----:B------:R-:W-:Y:S05]  /*8a60*/  BSYNC B1 ;  /* 0x0000000000017941 */ /* 0x000fea0003800000 */
.L_x_158:
        /* <DEDUP_REMOVED lines=12> */
.L_x_161:
[----:B------:R-:W-:Y:S05]  /*8b30*/  BSYNC B1 ;  /* 0x0000000000017941 */ /* 0x000fea0003800000 */
.L_x_160:
        /* <DEDUP_REMOVED lines=12> */
.L_x_163:
[----:B------:R-:W-:Y:S05]  /*8c00*/  BSYNC B1 ;  /* 0x0000000000017941 */ /* 0x000fea0003800000 */
.L_x_162:
[----:B-----5:R-:W-:Y:S01]  /*8c10*/  LOP3.LUT R44, R44, 0xff, RZ, 0xc0, !PT ;  /* 0x000000ff2c2c7812 */ /* 0x020fe200078ec0ff */
[----:B------:R-:W-:Y:S01]  /*8c20*/  BSSY B1, `(.L_x_164) ;  /* 0x000000b000017945 */ /* 0x000fe20003800000 */
[----:B------:R-:W-:Y:S02]  /*8c30*/  ISETP.LT.OR P3, PT, R41, 0x79, !P2 ;  /* 0x000000792900780c */ /* 0x000fe40005761670 */
[----:B------:R-:W-:Y:S02]  /*8c40*/  F2FP.F16.E5M2.UNPACK_B R44, R44 ;  /* 0x0000002cff2c723e */ /* 0x000fe400020004ff */
[----:B0-2---:R-:W-:-:S03]  /*8c50*/  PRMT R32, RZ, 0x7610, R32 ;  /* 0x00007610ff207816 */ /* 0x005fc60000000020 */
[----:B------:R-:W-:-:S05]  /*8c60*/  HADD2.F32 R44, -RZ, R44.H0_H0 ;  /* 0x2000002cff2c7230 */ /* 0x000fca0000004100 */
[----:B------:R-:W-:-:S04]  /*8c70*/  FMUL R44, R44, UR21 ;  /* 0x000000152c2c7c20 */ /* 0x000fc80008400000 */
[----:B------:R-:W-:-:S05]  /*8c80*/  FFMA R44, R165, UR20, R44 ;  /* 0x00000014a52c7c23 */ /* 0x000fca000800002c */
[----:B------:R-:W-:-:S05]  /*8c90*/  F2FP.SATFINITE.E5M2.F32.PACK_AB_MERGE_C R33, RZ, R44, RZ ;  /* 0x0000002cff21723e */ /* 0x000fca00048060ff */
[----:B------:R0:W-:Y:S01]  /*8ca0*/  @!P1 STG.E.U8 desc[UR16][R24.64+0x79], R33 ;  /* 0x0000792118009986 */ /* 0x0001e2000c101110 */
[----:B------:R-:W-:Y:S05]  /*8cb0*/  @P3 BRA `(.L_x_165) ;  /* 0x0000000000043947 */ /* 0x000fea0003800000 */
[----:B------:R2:W5:Y:S02]  /*8cc0*/  LDG.E.U8 R32, desc[UR16][R34.64+0x78] ;  /* 0x0000781022207981 */ /* 0x000564000c1e1100 */
.L_x_165:
[----:B------:R-:W-:Y:S05]  /*8cd0*/  BSYNC B1 ;  /* 0x0000000000017941 */ /* 0x000fea0003800000 */
.L_x_164:
[----:B-----5:R-:W-:Y:S01]  /*8ce0*/  LOP3.LUT R32, R32, 0xff, RZ, 0xc0, !PT ;  /* 0x000000ff20207812 */ /* 0x020fe200078ec0ff */
[----:B------:R-:W-:Y:S01]  /*8cf0*/  BSSY B1, `(.L_x_166) ;  /* 0x000000b000017945 */ /* 0x000fe20003800000 */
[----:B------:R-:W-:Y:S02]  /*8d00*/  ISETP.LT.OR P2, PT, R41, 0x7a, !P2 ;  /* 0x0000007a2900780c */ /* 0x000fe40005741670 */
[----:B------:R-:W-:Y:S02]  /*8d10*/  F2FP.F16.E5M2.UNPACK_B R32, R32 ;  /* 0x00000020ff20723e */ /* 0x000fe400020004ff */
[----:B01----:R-:W-:-:S03]  /*8d20*/  PRMT R24, RZ, 0x7610, R24 ;  /* 0x00007610ff187816 */ /* 0x003fc60000000018 */
[----:B------:R-:W-:-:S05]  /*8d30*/  HADD2.F32 R32, -RZ, R32.H0_H0 ;  /* 0x20000020ff207230 */ /* 0x000fca0000004100 */
[----:B------:R-:W-:-:S04]  /*8d40*/  FMUL R25, R32, UR21 ;  /* 0x0000001520197c20 */ /* 0x000fc80008400000 */
[----:B------:R-:W-:-:S05]  /*8d50*/  FFMA R25, R164, UR20, R25 ;  /* 0x00000014a4197c23 */ /* 0x000fca0008000019 */
[----:B------:R-:W-:-:S05]  /*8d60*/  F2FP.SATFINITE.E5M2.F32.PACK_AB_MERGE_C R25, RZ, R25, RZ ;  /* 0x00000019ff19723e */ /* 0x000fca00048060ff */
[----:B------:R0:W-:Y:S01]  /*8d70*/  @!P3 STG.E.U8 desc[UR16][R26.64+0x78], R25 ;  /* 0x000078191a00b986 */ /* 0x0001e2000c101110 */
[----:B------:R-:W-:Y:S05]  /*8d80*/  @P2 BRA `(.L_x_167) ;  /* 0x0000000000042947 */ /* 0x000fea0003800000 */
[----:B------:R1:W5:Y:S02]  /*8d90*/  LDG.E.U8 R24, desc[UR16][R34.64+0x79] ;  /* 0x0000791022187981 */ /* 0x000364000c1e1100 */
.L_x_167:
[----:B------:R-:W-:Y:S05]  /*8da0*/  BSYNC B1 ;  /* 0x0000000000017941 */ /* 0x000fea0003800000 */
.L_x_166:
[----:B-----5:R-:W-:Y:S01]  /*8db0*/  LOP3.LUT R24, R24, 0xff, RZ, 0xc0, !PT ;  /* 0x000000ff18187812 */ /* 0x020fe200078ec0ff */
[----:B------:R-:W-:Y:S01]  /*8dc0*/  BSSY B1, `(.L_x_168) ;  /* 0x0000013000017945 */ /* 0x000fe20003800000 */
[----:B------:R-:W-:Y:S02]  /*8dd0*/  IADD3 R33, P1, R43, 0x80, RZ ;  /* 0x000000802b217810 */ /* 0x000fe40007f3e0ff */
[----:B------:R-:W-:-:S03]  /*8de0*/  F2FP.F16.E5M2.UNPACK_B R24, R24 ;  /* 0x00000018ff18723e */ /* 0x000fc600020004ff */
[----:B0-----:R-:W-:Y:S01]  /*8df0*/  IMAD.X R25, RZ, RZ, R39, P1 ;  /* 0x000000ffff197224 */ /* 0x001fe200008e0627 */
[----:B------:R-:W-:Y:S01]  /*8e00*/  ISETP.GE.AND P1, PT, R42, 0x81, PT ;  /* 0x000000812a00780c */ /* 0x000fe20003f26270 */
[----:B------:R-:W-:Y:S02]  /*8e10*/  HADD2.F32 R24, -RZ, R24.H0_H0 ;  /* 0x20000018ff187230 */ /* 0x000fe40000004100 */
[----:B-12-4-:R-:W-:Y:S01]  /*8e20*/  IMAD R34, R25, UR6, RZ ;  /* 0x0000000619227c24 */ /* 0x016fe2000f8e02ff */
        /* <DEDUP_REMOVED lines=12> */
.L_x_169:
[----:B------:R-:W-:Y:S05]  /*8ef0*/  BSYNC B1 ;  /* 0x0000000000017941 */ /* 0x000fea0003800000 */
.L_x_168:
[----:B-----5:R-:W-:Y:S01]  /*8f00*/  LOP3.LUT R32, R32, 0xff, RZ, 0xc0, !PT ;  /* 0x000000ff20207812 */ /* 0x020fe200078ec0ff */
[----:B------:R-:W-:Y:S01]  /*8f10*/  BSSY B1, `(.L_x_170) ;  /* 0x000000b000017945 */ /* 0x000fe20003800000 */
[----:B------:R-:W-:Y:S02]  /*8f20*/  ISETP.LT.OR P3, PT, R41, 0x2, !P1 ;  /* 0x000000022900780c */ /* 0x000fe40004f61670 */
[----:B------:R-:W-:Y:S02]  /*8f30*/  F2FP.F16.E5M2.UNPACK_B R32, R32 ;  /* 0x00000020ff20723e */ /* 0x000fe400020004ff */
[----:B0-----:R-:W-:-:S03]  /*8f40*/  PRMT R26, RZ, 0x7610, R26 ;  /* 0x00007610ff1a7816 */ /* 0x001fc6000000001a */
[----:B------:R-:W-:-:S05]  /*8f50*/  HADD2.F32 R32, -RZ, R32.H0_H0 ;  /* 0x20000020ff207230 */ /* 0x000fca0000004100 */
[----:B------:R-:W-:-:S04]  /*8f60*/  FMUL R27, R32, UR21 ;  /* 0x00000015201b7c20 */ /* 0x000fc80008400000 */
[----:B------:R-:W-:-:S05]  /*8f70*/  FFMA R27, R162, UR20, R27 ;  /* 0x00000014a21b7c23 */ /* 0x000fca000800001b */
[----:B------:R-:W-:-:S05]  /*8f80*/  F2FP.SATFINITE.E5M2.F32.PACK_AB_MERGE_C R27, RZ, R27, RZ ;  /* 0x0000001bff1b723e */ /* 0x000fca00048060ff */
[----:B------:R0:W-:Y:S01]  /*8f90*/  @!P5 STG.E.U8 desc[UR16][R30.64], R27 ;  /* 0x0000001b1e00d986 */ /* 0x0001e2000c101110 */
[----:B------:R-:W-:Y:S05]  /*8fa0*/  @P3 BRA `(.L_x_171) ;  /* 0x0000000000043947 */ /* 0x000fea0003800000 */
[----:B------:R2:W5:Y:S02]  /*8fb0*/  LDG.E.U8 R26, desc[UR16][R24.64+0x1] ;  /* 0x00000110181a7981 */ /* 0x000564000c1e1100 */
.L_x_171:
[----:B------:R-:W-:Y:S05]  /*8fc0*/  BSYNC B1 ;  /* 0x0000000000017941 */ /* 0x000fea0003800000 */
.L_x_170:
[----:B-----5:R-:W-:Y:S01]  /*8fd0*/  LOP3.LUT R26, R26, 0xff, RZ, 0xc0, !PT ;  /* 0x000000ff1a1a7812 */ /* 0x020fe200078ec0ff */
[----:B------:R-:W-:Y:S01]  /*8fe0*/  BSSY B1, `(.L_x_172) ;  /* 0x0000013000017945 */ /* 0x000fe20003800000 */
[----:B------:R-:W-:Y:S02]  /*8ff0*/  IADD3 R43, P2, R43, 0x88, RZ ;  /* 0x000000882b2b7810 */ /* 0x000fe40007f5e0ff */
[----:B------:R-:W-:Y:S02]  /*9000*/  F2FP.F16.E5M2.UNPACK_B R26, R26 ;  /* 0x0000001aff1a723e */ /* 0x000fe400020004ff */
[----:B------:R-:W-:Y:S01]  /*9010*/  PRMT R32, RZ, 0x7610, R32 ;  /* 0x00007610ff207816 */ /* 0x000fe20000000020 */
[----:B------:R-:W-:Y:S01]  /*9020*/  IMAD.X R38, RZ, RZ, R39, P2 ;  /* 0x000000ffff267224 */ /* 0x000fe200010e0627 */
[----:B------:R-:W-:Y:S01]  /*9030*/  ISETP.GE.AND P2, PT, R42, 0x89, PT ;  /* 0x000000892a00780c */ /* 0x000fe20003f46270 */
[----:B------:R-:W-:Y:S02]  /*9040*/  HADD2.F32 R26, -RZ, R26.H0_H0 ;  /* 0x2000001aff1a7230 */ /* 0x000fe40000004100 */
[----:B------:R-:W-:Y:S01]  /*9050*/  IMAD R38, R38, UR6, RZ ;  /* 0x0000000626267c24 */ /* 0x000fe2000f8e02ff */
[----:B------:R-:W-:Y:S01]  /*9060*/  ISETP.LT.OR P5, PT, R41, 0x1, !P2 ;  /* 0x000000012900780c */ /* 0x000fe200057a1670 */
[----:B------:R-:W-:-:S04]  /*9070*/  IMAD.WIDE.U32 R36, R43, UR6, R36 ;  /* 0x000000062b247c25 */ /* 0x000fc8000f8e0024 */
[----:B------:R-:W-:Y:S01]  /*9080*/  FMUL R26, R26, UR21 ;  /* 0x000000151a1a7c20 */ /* 0x000fe20008400000 */
[----:B------:R-:W-:-:S03]  /*9090*/  IMAD R43, R43, UR7, R38 ;  /* 0x000000072b2b7c24 */ /* 0x000fc6000f8e0226 */
[----:B------:R-:W-:Y:S01]  /*90a0*/  FFMA R161, R161, UR20, R26 ;  /* 0x00000014a1a17c23 */ /* 0x000fe2000800001a */
[----:B------:R-:W-:-:S04]  /*90b0*/  IADD3 R26, P6, R36, UR8, RZ ;  /* 0x00000008241a7c10 */ /* 0x000fc8000ffde0ff */
[----:B------:R-:W-:Y:S02]  /*90c0*/  F2FP.SATFINITE.E5M2.F32.PACK_AB_MERGE_C R161, RZ, R161, RZ ;  /* 0x000000a1ffa1723e */ /* 0x000fe400048060ff */
[----:B0-----:R-:W-:-:S03]  /*90d0*/  IADD3.X R27, R37, UR9, R43, P6, !PT ;  /* 0x00000009251b7c10 */ /* 0x001fc6000b7fe42b */
[----:B------:R0:W-:Y:S01]  /*90e0*/  @!P3 STG.E.U8 desc[UR16][R30.64+0x1], R161 ;  /* 0x000001a11e00b986 */ /* 0x0001e2000c101110 */
[----:B------:R-:W-:Y:S05]  /*90f0*/  @P5 BRA `(.L_x_173) ;  /* 0x0000000000045947 */ /* 0x000fea0003800000 */
[----:B------:R4:W5:Y:S02]  /*9100*/  LDG.E.U8 R32, desc[UR16][R26.64] ;  /* 0x000000101a207981 */ /* 0x000964000c1e1100 */
.L_x_173:
[----:B------:R-:W-:Y:S05]  /*9110*/  BSYNC B1 ;  /* 0x0000000000017941 */ /* 0x000fea0003800000 */
.L_x_172:
        /* <DEDUP_REMOVED lines=12> */
.L_x_175:
[----:B------:R-:W-:Y:S05]  /*91e0*/  BSYNC B1 ;  /* 0x0000000000017941 */ /* 0x000fea0003800000 */
.L_x_174:
        /* <DEDUP_REMOVED lines=12> */
.L_x_177:
[----:B------:R-:W-:Y:S05]  /*92b0*/  BSYNC B1 ;  /* 0x0000000000017941 */ /* 0x000fea0003800000 */
.L_x_176:
        /* <DEDUP_REMOVED lines=12> */
.L_x_179:
[----:B------:R-:W-:Y:S05]  /*9380*/  BSYNC B1 ;  /* 0x0000000000017941 */ /* 0x000fea0003800000 */
.L_x_178:
        /* <DEDUP_REMOVED lines=12> */
.L_x_181:
[----:B------:R-:W-:Y:S05]  /*9450*/  BSYNC B1 ;  /* 0x0000000000017941 */ /* 0x000fea0003800000 */
.L_x_180:
        /* <DEDUP_REMOVED lines=12> */
.L_x_183:
[----:B------:R-:W-:Y:S05]  /*9520*/  BSYNC B1 ;  /* 0x0000000000017941 */ /* 0x000fea0003800000 */
.L_x_182:
        /* <DEDUP_REMOVED lines=12> */
.L_x_185:
[----:B------:R-:W-:Y:S05]  /*95f0*/  BSYNC B1 ;  /* 0x0000000000017941 */ /* 0x000fea0003800000 */
.L_x_184:
        /* <DEDUP_REMOVED lines=12> */
.L_x_187:
[----:B------:R-:W-:Y:S05]  /*96c0*/  BSYNC B1 ;  /* 0x0000000000017941 */ /* 0x000fea0003800000 */
.L_x_186:
        /* <DEDUP_REMOVED lines=12> */
.L_x_189:
[----:B------:R-:W-:Y:S05]  /*9790*/  BSYNC B1 ;  /* 0x0000000000017941 */ /* 0x000fea0003800000 */
.L_x_188:
        /* <DEDUP_REMOVED lines=12> */
.L_x_191:
[----:B------:R-:W-:Y:S05]  /*9860*/  BSYNC B1 ;  /* 0x0000000000017941 */ /* 0x000fea0003800000 */
.L_x_190:
[----:B-----5:R-:W-:Y:S01]  /*9870*/  LOP3.LUT R32, R32, 0xff, RZ, 0xc0, !PT ;  /* 0x000000ff20207812 */ /* 0x020fe200078ec0ff */
[----:B------:R-:W-:Y:S01]  /*9880*/  BSSY B1, `(.L_x_192) ;  /* 0x000000b000017945 */ /* 0x000fe20003800000 */
[----:B------:R-:W-:Y:S02]  /*9890*/  ISETP.LT.OR P5, PT, R41, 0x19, !P1 ;  /* 0x000000192900780c */ /* 0x000fe40004fa1670 */
[----:B------:R-:W-:-:S05]  /*98a0*/  F2FP.F16.E5M2.UNPACK_B R32, R32 ;  /* 0x00000020ff20723e */ /* 0x000fca00020004ff */
[----:B------:R-:W-:-:S05]  /*98b0*/  HADD2.F32 R32, -RZ, R32.H0_H0 ;  /* 0x20000020ff207230 */ /* 0x000fca0000004100 */
[----:B------:R-:W-:-:S04]  /*98c0*/  FMUL R32, R32, UR21 ;  /* 0x0000001520207c20 */ /* 0x000fc80008400000 */
[----:B------:R-:W-:Y:S01]  /*98d0*/  FFMA R32, R23, UR20, R32 ;  /* 0x0000001417207c23 */ /* 0x000fe20008000020 */
[----:B------:R-:W-:-:S04]  /*98e0*/  PRMT R23, RZ, 0x7610, R23 ;  /* 0x00007610ff177816 */ /* 0x000fc80000000017 */
[----:B0-----:R-:W-:-:S05]  /*98f0*/  F2FP.SATFINITE.E5M2.F32.PACK_AB_MERGE_C R33, RZ, R32, RZ ;  /* 0x00000020ff21723e */ /* 0x001fca00048060ff */
[----:B------:R0:W-:Y:S01]  /*9900*/  @!P3 STG.E.U8 desc[UR16][R28.64+0x11], R33 ;  /* 0x000011211c00b986 */ /* 0x0001e2000c101110 */
[----:B------:R-:W-:Y:S05]  /*9910*/  @P5 BRA `(.L_x_193) ;  /* 0x0000000000045947 */ /* 0x000fea0003800000 */
[----:B------:R0:W5:Y:S02]  /*9920*/  LDG.E.U8 R23, desc[UR16][R24.64+0x18] ;  /* 0x0000181018177981 */ /* 0x000164000c1e1100 */
.L_x_193:
[----:B------:R-:W-:Y:S05]  /*9930*/  BSYNC B1 ;  /* 0x0000000000017941 */ /* 0x000fea0003800000 */
.L_x_192:
        /* <DEDUP_REMOVED lines=8> */
[----:B------:R-:W-:-:S05]  /*99c0*/  F2FP.SATFINITE.E5M2.F32.PACK_AB_MERGE_C R23, RZ, R23, RZ ;  /* 0x00000017ff17723e */ /* 0x000fca00048060ff */
[----:B------:R0:W-:Y:S01]  /*99d0*/  @!P5 STG.E.U8 desc[UR16][R30.64+0x18], R23 ;  /* 0x000018171e00d986 */ /* 0x0001e2000c101110 */
[----:B------:R-:W-:Y:S05]  /*99e0*/  @P3 BRA `(.L_x_195) ;  /* 0x0000000000043947 */ /* 0x000fea0003800000 */
[----:B------:R0:W5:Y:S02]  /*99f0*/  LDG.E.U8 R22, desc[UR16][R24.64+0x19] ;  /* 0x0000191018167981 */ /* 0x000164000c1e1100 */
.L_x_195:
[----:B------:R-:W-:Y:S05]  /*9a00*/  BSYNC B1 ;  /* 0x0000000000017941 */ /* 0x000fea0003800000 */
.L_x_194:
        /* <DEDUP_REMOVED lines=12> */
.L_x_197:
[----:B------:R-:W-:Y:S05]  /*9ad0*/  BSYNC B1 ;  /* 0x0000000000017941 */ /* 0x000fea0003800000 */
.L_x_196:
        /* <DEDUP_REMOVED lines=12> */
.L_x_199:
[----:B------:R-:W-:Y:S05]  /*9ba0*/  BSYNC B1 ;  /* 0x0000000000017941 */ /* 0x000fea0003800000 */
.L_x_198:
        /* <DEDUP_REMOVED lines=12> */
.L_x_201:
[----:B------:R-:W-:Y:S05]  /*9c70*/  BSYNC B1 ;  /* 0x0000000000017941 */ /* 0x000fea0003800000 */
.L_x_200:
        /* <DEDUP_REMOVED lines=12> */
.L_x_203:
[----:B------:R-:W-:Y:S05]  /*9d40*/  BSYNC B1 ;  /* 0x0000000000017941 */ /* 0x000fea0003800000 */
.L_x_202:
        /* <DEDUP_REMOVED lines=12> */
.L_x_205:
[----:B------:R-:W-:Y:S05]  /*9e10*/  BSYNC B1 ;  /* 0x0000000000017941 */ /* 0x000fea0003800000 */
.L_x_204:
        /* <DEDUP_REMOVED lines=12> */
.L_x_207:
[----:B------:R-:W-:Y:S05]  /*9ee0*/  BSYNC B1 ;  /* 0x0000000000017941 */ /* 0x000fea0003800000 */
.L_x_206:
        /* <DEDUP_REMOVED lines=12> */
.L_x_209:
[----:B------:R-:W-:Y:S05]  /*9fb0*/  BSYNC B1 ;  /* 0x0000000000017941 */ /* 0x000fea0003800000 */
.L_x_208:
        /* <DEDUP_REMOVED lines=12> */
.L_x_211:
[----:B------:R-:W-:Y:S05]  /*a080*/  BSYNC B1 ;  /* 0x0000000000017941 */ /* 0x000fea0003800000 */
.L_x_210:
        /* <DEDUP_REMOVED lines=12> */
.L_x_213:
[----:B------:R-:W-:Y:S05]  /*a150*/  BSYNC B1 ;  /* 0x0000000000017941 */ /* 0x000fea0003800000 */
.L_x_212:
        /* <DEDUP_REMOVED lines=12> */
.L_x_215:
[----:B------:R-:W-:Y:S05]  /*a220*/  BSYNC B1 ;  /* 0x0000000000017941 */ /* 0x000fea0003800000 */
.L_x_214:
        /* <DEDUP_REMOVED lines=12> */
.L_x_217:
[----:B------:R-:W-:Y:S05]  /*a2f0*/  BSYNC B1 ;  /* 0x0000000000017941 */ /* 0x000fea0003800000 */
.L_x_216:
        /* <DEDUP_REMOVED lines=12> */
.L_x_219:
[----:B------:R-:W-:Y:S05]  /*a3c0*/  BSYNC B1 ;  /* 0x0000000000017941 */ /* 0x000fea0003800000 */
.L_x_218:
        /* <DEDUP_REMOVED lines=12> */
.L_x_221:
[----:B------:R-:W-:Y:S05]  /*a490*/  BSYNC B1 ;  /* 0x0000000000017941 */ /* 0x000fea0003800000 */
.L_x_220:
        /* <DEDUP_REMOVED lines=12> */
.L_x_223:
[----:B------:R-:W-:Y:S05]  /*a560*/  BSYNC B1 ;  /* 0x0000000000017941 */ /* 0x000fea0003800000 */
.L_x_222:
        /* <DEDUP_REMOVED lines=12> */
.L_x_225:
[----:B------:R-:W-:Y:S05]  /*a630*/  BSYNC B1 ;  /* 0x0000000000017941 */ /* 0x000fea0003800000 */
.L_x_224:
        /* <DEDUP_REMOVED lines=12> */
.L_x_227:
[----:B------:R-:W-:Y:S05]  /*a700*/  BSYNC B1 ;  /* 0x0000000000017941 */ /* 0x000fea0003800000 */
.L_x_226:
        /* <DEDUP_REMOVED lines=12> */
.L_x_229:
[----:B------:R-:W-:Y:S05]  /*a7d0*/  BSYNC B1 ;  /* 0x0000000000017941 */ /* 0x000fea0003800000 */
.L_x_228:
        /* <DEDUP_REMOVED lines=12> */
.L_x_231:
[----:B------:R-:W-:Y:S05]  /*a8a0*/  BSYNC B1 ;  /* 0x0000000000017941 */ /* 0x000fea0003800000 */
.L_x_230:
        /* <DEDUP_REMOVED lines=12> */
.L_x_233:
[----:B------:R-:W-:Y:S05]  /*a970*/  BSYNC B1 ;  /* 0x0000000000017941 */ /* 0x000fea0003800000 */
.L_x_232:
        /* <DEDUP_REMOVED lines=12> */
.L_x_235:
[----:B------:R-:W-:Y:S05]  /*aa40*/  BSYNC B1 ;  /* 0x0000000000017941 */ /* 0x000fea0003800000 */
.L_x_234:
[----:B-----5:R-:W-:Y:S01]  /*aa50*/  LOP3.LUT R2, R2, 0xff, RZ, 0xc0, !PT ;  /* 0x000000ff02027812 */ /* 0x020fe200078ec0ff */
[----:B------:R-:W-:Y:S01]  /*aa60*/  BSSY B1, `(.L_x_236) ;  /* 0x000000b000017945 */ /* 0x000fe20003800000 */
[----:B------:R-:W-:Y:S02]  /*aa70*/  ISETP.LT.OR P5, PT, R41, 0x41, !P2 ;  /* 0x000000412900780c */ /* 0x000fe400057a1670 */
[----:B------:R-:W-:-:S05]  /*aa80*/  F2FP.F16.E5M2.UNPACK_B R2, R2 ;  /* 0x00000002ff02723e */ /* 0x000fca00020004ff */
[----:B------:R-:W-:-:S05]  /*aa90*/  HADD2.F32 R2, -RZ, R2.H0_H0 ;  /* 0x20000002ff027230 */ /* 0x000fca0000004100 */
[----:B0-----:R-:W-:-:S04]  /*aaa0*/  FMUL R3, R2, UR21 ;  /* 0x0000001502037c20 */ /* 0x001fc80008400000 */
[----:B------:R-:W-:Y:S01]  /*aab0*/  FFMA R3, R0, UR20, R3 ;  /* 0x0000001400037c23 */ /* 0x000fe20008000003 */
[----:B------:R-:W-:-:S04]  /*aac0*/  PRMT R0, RZ, 0x7610, R0 ;  /* 0x00007610ff007816 */ /* 0x000fc80000000000 */
[----:B------:R-:W-:-:S05]  /*aad0*/  F2FP.SATFINITE.E5M2.F32.PACK_AB_MERGE_C R3, RZ, R3, RZ ;  /* 0x00000003ff03723e */ /* 0x000fca00048060ff */
[----:B------:R0:W-:Y:S01]  /*aae0*/  @!P3 STG.E.U8 desc[UR16][R30.64+0x41], R3 ;  /* 0x000041031e00b986 */ /* 0x0001e2000c101110 */
[----:B------:R-:W-:Y:S05]  /*aaf0*/  @P5 BRA `(.L_x_237) ;  /* 0x0000000000045947 */ /* 0x000fea0003800000 */
[----:B------:R0:W5:Y:S02]  /*ab00*/  LDG.E.U8 R0, desc[UR16][R26.64+0x40] ;  /* 0x000040101a007981 */ /* 0x000164000c1e1100 */
.L_x_237:
[----:B------:R-:W-:Y:S05]  /*ab10*/  BSYNC B1 ;  /* 0x0000000000017941 */ /* 0x000fea0003800000 */
.L_x_236:
[----:B------:R-:W2:Y:S01]  /*ab20*/  LDL.LU R2, [R1] ;  /* 0x0000000001027983 */ /* 0x000ea20000300800 */
[----:B-----5:R-:W-:Y:S01]  /*ab30*/  LOP3.LUT R0, R0, 0xff, RZ, 0xc0, !PT ;  /* 0x000000ff00007812 */ /* 0x020fe200078ec0ff */
[----:B------:R-:W-:Y:S01]  /*ab40*/  BSSY B1, `(.L_x_238) ;  /* 0x000000b000017945 */ /* 0x000fe20003800000 */
[----:B------:R-:W-:Y:S02]  /*ab50*/  ISETP.LT.OR P3, PT, R41, 0x42, !P2 ;  /* 0x000000422900780c */ /* 0x000fe40005761670 */
[----:B------:R-:W-:-:S05]  /*ab60*/  F2FP.F16.E5M2.UNPACK_B R0, R0 ;  /* 0x00000000ff00723e */ /* 0x000fca00020004ff */
[----:B------:R-:W-:-:S05]  /*ab70*/  HADD2.F32 R0, -RZ, R0.H0_H0 ;  /* 0x20000000ff007230 */ /* 0x000fca0000004100 */
[----:B------:R-:W-:-:S04]  /*ab80*/  FMUL R0, R0, UR21 ;  /* 0x0000001500007c20 */ /* 0x000fc80008400000 */
[----:B--2---:R-:W-:-:S05]  /*ab90*/  FFMA R0, R2, UR20, R0 ;  /* 0x0000001402007c23 */ /* 0x004fca0008000000 */
[----:B0-----:R-:W-:Y:S02]  /*aba0*/  F2FP.SATFINITE.E5M2.F32.PACK_AB_MERGE_C R3, RZ, R0, RZ ;  /* 0x00000000ff03723e */ /* 0x001fe400048060ff */
[----:B------:R-:W-:-:S03]  /*abb0*/  PRMT R0, RZ, 0x7610, R0 ;  /* 0x00007610ff007816 */ /* 0x000fc60000000000 */
[----:B------:R0:W-:Y:S01]  /*abc0*/  @!P5 STG.E.U8 desc[UR16][R28.64+0x40], R3 ;  /* 0x000040031c00d986 */ /* 0x0001e2000c101110 */
[----:B------:R-:W-:Y:S05]  /*abd0*/  @P3 BRA `(.L_x_239) ;  /* 0x0000000000043947 */ /* 0x000fea0003800000 */
[----:B------:R2:W5:Y:S02]  /*abe0*/  LDG.E.U8 R0, desc[UR16][R26.64+0x41] ;  /* 0x000041101a007981 */ /* 0x000564000c1e1100 */
.L_x_239:
[----:B------:R-:W-:Y:S05]  /*abf0*/  BSYNC B1 ;  /* 0x0000000000017941 */ /* 0x000fea0003800000 */
.L_x_238:
[----:B------:R-:W3:Y:S01]  /*ac00*/  LDL.LU R2, [R1+0x4] ;  /* 0x0000040001027983 */ /* 0x000ee20000300800 */
[----:B-----5:R-:W-:Y:S01]  /*ac10*/  LOP3.LUT R0, R0, 0xff, RZ, 0xc0, !PT ;  /* 0x000000ff00007812 */ /* 0x020fe200078ec0ff */
[----:B------:R-:W-:Y:S01]  /*ac20*/  BSSY B1, `(.L_x_240) ;  /* 0x000000b000017945 */ /* 0x000fe20003800000 */
[----:B------:R-:W-:Y:S02]  /*ac30*/  ISETP.LT.OR P5, PT, R41, 0x49, !P1 ;  /* 0x000000492900780c */ /* 0x000fe40004fa1670 */
[----:B------:R-:W-:-:S05]  /*ac40*/  F2FP.F16.E5M2.UNPACK_B R0, R0 ;  /* 0x00000000ff00723e */ /* 0x000fca00020004ff */
[----:B------:R-:W-:-:S05]  /*ac50*/  HADD2.F32 R0, -RZ, R0.H0_H0 ;  /* 0x20000000ff007230 */ /* 0x000fca0000004100 */
[----:B------:R-:W-:-:S04]  /*ac60*/  FMUL R0, R0, UR21 ;  /* 0x0000001500007c20 */ /* 0x000fc80008400000 */
[----:B---3--:R-:W-:-:S05]  /*ac70*/  FFMA R0, R2, UR20, R0 ;  /* 0x0000001402007c23 */ /* 0x008fca0008000000 */
[----:B0-----:R-:W-:Y:S02]  /*ac80*/  F2FP.SATFINITE.E5M2.F32.PACK_AB_MERGE_C R3, RZ, R0, RZ ;  /* 0x00000000ff03723e */ /* 0x001fe400048060ff */
[----:B------:R-:W-:-:S03]  /*ac90*/  PRMT R0, RZ, 0x7610, R0 ;  /* 0x00007610ff007816 */ /* 0x000fc60000000000 */
[----:B------:R0:W-:Y:S01]  /*aca0*/  @!P3 STG.E.U8 desc[UR16][R28.64+0x41], R3 ;  /* 0x000041031c00b986 */ /* 0x0001e2000c101110 */
[----:B------:R-:W-:Y:S05]  /*acb0*/  @P5 BRA `(.L_x_241) ;  /* 0x0000000000045947 */ /* 0x000fea0003800000 */
[----:B------:R3:W5:Y:S02]  /*acc0*/  LDG.E.U8 R0, desc[UR16][R24.64+0x48] ;  /* 0x0000481018007981 */ /* 0x000764000c1e1100 */
.L_x_241:
[----:B------:R-:W-:Y:S05]  /*acd0*/  BSYNC B1 ;  /* 0x0000000000017941 */ /* 0x000fea0003800000 */
.L_x_240:
[----:B------:R-:W2:Y:S01]  /*ace0*/  LDL.LU R2, [R1+0x8] ;  /* 0x0000080001027983 */ /* 0x000ea20000300800 */
        /* <DEDUP_REMOVED lines=12> */
.L_x_243:
[----:B------:R-:W-:Y:S05]  /*adb0*/  BSYNC B1 ;  /* 0x0000000000017941 */ /* 0x000fea0003800000 */
.L_x_242:
        /* <DEDUP_REMOVED lines=13> */
.L_x_245:
[----:B------:R-:W-:Y:S05]  /*ae90*/  BSYNC B1 ;  /* 0x0000000000017941 */ /* 0x000fea0003800000 */
.L_x_244:
        /* <DEDUP_REMOVED lines=13> */
.L_x_247:
[----:B------:R-:W-:Y:S05]  /*af70*/  BSYNC B1 ;  /* 0x0000000000017941 */ /* 0x000fea0003800000 */
.L_x_246:
        /* <DEDUP_REMOVED lines=13> */
.L_x_249:
[----:B------:R-:W-:Y:S05]  /*b050*/  BSYNC B1 ;  /* 0x0000000000017941 */ /* 0x000fea0003800000 */
.L_x_248:
        /* <DEDUP_REMOVED lines=13> */
.L_x_251:
[----:B------:R-:W-:Y:S05]  /*b130*/  BSYNC B1 ;  /* 0x0000000000017941 */ /* 0x000fea0003800000 */
.L_x_250:
        /* <DEDUP_REMOVED lines=13> */
.L_x_253:
[----:B------:R-:W-:Y:S05]  /*b210*/  BSYNC B1 ;  /* 0x0000000000017941 */ /* 0x000fea0003800000 */
.L_x_252:
        /* <DEDUP_REMOVED lines=13> */
.L_x_255:
[----:B------:R-:W-:Y:S05]  /*b2f0*/  BSYNC B1 ;  /* 0x0000000000017941 */ /* 0x000fea0003800000 */
.L_x_254:
        /* <DEDUP_REMOVED lines=13> */
.L_x_257:
[----:B------:R-:W-:Y:S05]  /*b3d0*/  BSYNC B1 ;  /* 0x0000000000017941 */ /* 0x000fea0003800000 */
.L_x_256:
        /* <DEDUP_REMOVED lines=13> */
.L_x_259:
[----:B------:R-:W-:Y:S05]  /*b4b0*/  BSYNC B1 ;  /* 0x0000000000017941 */ /* 0x000fea0003800000 */
.L_x_258:
        /* <DEDUP_REMOVED lines=13> */
.L_x_261:
[----:B------:R-:W-:Y:S05]  /*b590*/  BSYNC B1 ;  /* 0x0000000000017941 */ /* 0x000fea0003800000 */
.L_x_260:
        /* <DEDUP_REMOVED lines=13> */
.L_x_263:
[----:B------:R-:W-:Y:S05]  /*b670*/  BSYNC B1 ;  /* 0x0000000000017941 */ /* 0x000fea0003800000 */
.L_x_262:
        /* <DEDUP_REMOVED lines=13> */
.L_x_265:
[----:B------:R-:W-:Y:S05]  /*b750*/  BSYNC B1 ;  /* 0x0000000000017941 */ /* 0x000fea0003800000 */
.L_x_264:
        /* <DEDUP_REMOVED lines=13> */
.L_x_267:
[----:B------:R-:W-:Y:S05]  /*b830*/  BSYNC B1 ;  /* 0x0000000000017941 */ /* 0x000fea0003800000 */
.L_x_266:
        /* <DEDUP_REMOVED lines=13> */
.L_x_269:
[----:B------:R-:W-:Y:S05]  /*b910*/  BSYNC B1 ;  /* 0x0000000000017941 */ /* 0x000fea0003800000 */
.L_x_268:
        /* <DEDUP_REMOVED lines=13> */
.L_x_271:
[----:B------:R-:W-:Y:S05]  /*b9f0*/  BSYNC B1 ;  /* 0x0000000000017941 */ /* 0x000fea0003800000 */
.L_x_270:
        /* <DEDUP_REMOVED lines=13> */
.L_x_273:
[----:B------:R-:W-:Y:S05]  /*bad0*/  BSYNC B1 ;  /* 0x0000000000017941 */ /* 0x000fea0003800000 */
.L_x_272:
        /* <DEDUP_REMOVED lines=13> */
.L_x_275:
[----:B------:R-:W-:Y:S05]  /*bbb0*/  BSYNC B1 ;  /* 0x0000000000017941 */ /* 0x000fea0003800000 */
.L_x_274:
        /* <DEDUP_REMOVED lines=13> */
.L_x_277:
[----:B------:R-:W-:Y:S05]  /*bc90*/  BSYNC B1 ;  /* 0x0000000000017941 */ /* 0x000fea0003800000 */
.L_x_276:
        /* <DEDUP_REMOVED lines=13> */
.L_x_279:
[----:B------:R-:W-:Y:S05]  /*bd70*/  BSYNC B1 ;  /* 0x0000000000017941 */ /* 0x000fea0003800000 */
.L_x_278:
        /* <DEDUP_REMOVED lines=13> */
.L_x_281:
[----:B------:R-:W-:Y:S05]  /*be50*/  BSYNC B1 ;  /* 0x0000000000017941 */ /* 0x000fea0003800000 */
.L_x_280:
        /* <DEDUP_REMOVED lines=13> */
.L_x_283:
[----:B------:R-:W-:Y:S05]  /*bf30*/  BSYNC B1 ;  /* 0x0000000000017941 */ /* 0x000fea0003800000 */
.L_x_282:
        /* <DEDUP_REMOVED lines=13> */
.L_x_285:
[----:B------:R-:W-:Y:S05]  /*c010*/  BSYNC B1 ;  /* 0x0000000000017941 */ /* 0x000fea0003800000 */
.L_x_284:
        /* <DEDUP_REMOVED lines=13> */
.L_x_287:
[----:B------:R-:W-:Y:S05]  /*c0f0*/  BSYNC B1 ;  /* 0x0000000000017941 */ /* 0x000fea0003800000 */
.L_x_286:
        /* <DEDUP_REMOVED lines=13> */
.L_x_289:
[----:B------:R-:W-:Y:S05]  /*c1d0*/  BSYNC B1 ;  /* 0x0000000000017941 */ /* 0x000fea0003800000 */
.L_x_288:
        /* <DEDUP_REMOVED lines=13> */
.L_x_291:
[----:B------:R-:W-:Y:S05]  /*c2b0*/  BSYNC B1 ;  /* 0x0000000000017941 */ /* 0x000fea0003800000 */
.L_x_290:
        /* <DEDUP_REMOVED lines=13> */
.L_x_293:
[----:B------:R-:W-:Y:S05]  /*c390*/  BSYNC B1 ;  /* 0x0000000000017941 */ /* 0x000fea0003800000 */
.L_x_292:
        /* <DEDUP_REMOVED lines=13> */
.L_x_295:
[----:B------:R-:W-:Y:S05]  /*c470*/  BSYNC B1 ;  /* 0x0000000000017941 */ /* 0x000fea0003800000 */
.L_x_294:
[----:B------:R-:W-:Y:S05]  /*c480*/  @P2 BRA `(.L_x_296) ;  /* 0x0000002000ac2947 */ /* 0x000fea0003800000 */
[----:B------:R-:W2:Y:S01]  /*c490*/  LDL.LU R2, [R1+0x74] ;  /* 0x0000740001027983 */ /* 0x000ea20000300800 */
[----:B-----5:R-:W-:-:S04]  /*c4a0*/  LOP3.LUT R0, R0, 0xff, RZ, 0xc0, !PT ;  /* 0x000000ff00007812 */ /* 0x020fc800078ec0ff */
[----:B------:R-:W-:-:S05]  /*c4b0*/  F2FP.F16.E5M2.UNPACK_B R0, R0 ;  /* 0x00000000ff00723e */ /* 0x000fca00020004ff */
[----:B------:R-:W-:-:S05]  /*c4c0*/  HADD2.F32 R0, -RZ, R0.H0_H0 ;  /* 0x20000000ff007230 */ /* 0x000fca0000004100 */
[----:B------:R-:W-:-:S04]  /*c4d0*/  FMUL R0, R0, UR21 ;  /* 0x0000001500007c20 */ /* 0x000fc80008400000 */
[----:B--2---:R-:W-:-:S05]  /*c4e0*/  FFMA R0, R2, UR20, R0 ;  /* 0x0000001402007c23 */ /* 0x004fca0008000000 */
[----:B0-----:R-:W-:-:S05]  /*c4f0*/  F2FP.SATFINITE.E5M2.F32.PACK_AB_MERGE_C R3, RZ, R0, RZ ;  /* 0x00000000ff03723e */ /* 0x001fca00048060ff */
[----:B------:R0:W-:Y:S01]  /*c500*/  STG.E.U8 desc[UR16][R28.64+0x79], R3 ;  /* 0x000079031c007986 */ /* 0x0001e2000c101110 */
[----:B------:R-:W-:Y:S05]  /*c510*/  BRA `(.L_x_296) ;  /* 0x0000002000887947 */ /* 0x000fea0003800000 */
.L_x_39:
[C---:B------:R-:W-:Y:S01]  /*c520*/  ISETP.GE.AND P5, PT, R42.reuse, 0x1, PT ;  /* 0x000000012a00780c */ /* 0x040fe20003fa6270 */
[----:B------:R-:W-:Y:S01]  /*c530*/  FMUL R225, R225, UR20 ;  /* 0x00000014e1e17c20 */ /* 0x000fe20008400000 */
[----:B------:R-:W2:Y:S01]  /*c540*/  LDL.LU R227, [R1+0x14] ;  /* 0x0000140001e37983 */ /* 0x000ea20000300800 */
[----:B------:R-:W-:Y:S02]  /*c550*/  ISETP.GE.AND P2, PT, R42, 0x9, PT ;  /* 0x000000092a00780c */ /* 0x000fe40003f46270 */
[C---:B------:R-:W-:Y:S02]  /*c560*/  ISETP.LT.OR P1, PT, R41.reuse, 0x2, !P5 ;  /* 0x000000022900780c */ /* 0x040fe40006f21670 */
[----:B------:R-:W-:Y:S02]  /*c570*/  F2FP.SATFINITE.E5M2.F32.PACK_AB_MERGE_C R225, RZ, R225, RZ ;  /* 0x000000e1ffe1723e */ /* 0x000fe400048060ff */
[C---:B------:R-:W-:Y:S01]  /*c580*/  ISETP.LT.OR P3, PT, R41.reuse, 0x1, !P5 ;  /* 0x000000012900780c */ /* 0x040fe20006f61670 */
[----:B------:R-:W-:Y:S01]  /*c590*/  FMUL R226, R226, UR20 ;  /* 0x00000014e2e27c20 */ /* 0x000fe20008400000 */
[----:B------:R-:W-:Y:S01]  /*c5a0*/  ISETP.LT.OR P6, PT, R41, 0x1, !P2 ;  /* 0x000000012900780c */ /* 0x000fe200057c1670 */
[----:B------:R-:W-:Y:S01]  /*c5b0*/  FMUL R223, R223, UR20 ;  /* 0x00000014dfdf7c20 */ /* 0x000fe20008400000 */
[----:B------:R-:W-:-:S05]  /*c5c0*/  FMUL R224, R224, UR20 ;  /* 0x00000014e0e07c20 */ /* 0x000fca0008400000 */
[----:B------:R-:W-:Y:S01]  /*c5d0*/  @!P1 STG.E.U8 desc[UR16][R24.64+0x1], R225 ;  /* 0x000001e118009986 */ /* 0x000fe2000c101110 */
[C---:B------:R-:W-:Y:S02]  /*c5e0*/  ISETP.LT.OR P1, PT, R41.reuse, 0x2, !P2 ;  /* 0x000000022900780c */ /* 0x040fe40005721670 */
[----:B------:R-:W-:Y:S02]  /*c5f0*/  F2FP.SATFINITE.E5M2.F32.PACK_AB_MERGE_C R33, RZ, R226, RZ ;  /* 0x000000e2ff21723e */ /* 0x000fe400048060ff */
[----:B------:R-:W-:Y:S02]  /*c600*/  F2FP.SATFINITE.E5M2.F32.PACK_AB_MERGE_C R223, RZ, R223, RZ ;  /* 0x000000dfffdf723e */ /* 0x000fe400048060ff */
[----:B------:R-:W-:Y:S01]  /*c610*/  F2FP.SATFINITE.E5M2.F32.PACK_AB_MERGE_C R35, RZ, R224, RZ ;  /* 0x000000e0ff23723e */ /* 0x000fe200048060ff */
[----:B------:R0:W-:Y:S01]  /*c620*/  @!P3 STG.E.U8 desc[UR16][R24.64], R33 ;  /* 0x000000211800b986 */ /* 0x0001e2000c101110 */
[----:B------:R-:W-:Y:S01]  /*c630*/  ISETP.LT.OR P3, PT, R41, 0x9, !P5 ;  /* 0x000000092900780c */ /* 0x000fe20006f61670 */
[----:B------:R-:W-:-:S02]  /*c640*/  FMUL R222, R222, UR20 ;  /* 0x00000014dede7c20 */ /* 0x000fc40008400000 */
[----:B------:R1:W-:Y:S01]  /*c650*/  @!P6 STG.E.U8 desc[UR16][R26.64], R35 ;  /* 0x000000231a00e986 */ /* 0x0003e2000c101110 */
[----:B------:R-:W-:-:S03]  /*c660*/  ISETP.LT.OR P6, PT, R41, 0x9, !P2 ;  /* 0x000000092900780c */ /* 0x000fc600057c1670 */
[----:B------:R-:W-:Y:S01]  /*c670*/  @!P1 STG.E.U8 desc[UR16][R26.64+0x1], R223 ;  /* 0x000001df1a009986 */ /* 0x000fe2000c101110 */
[----:B------:R-:W-:Y:S01]  /*c680*/  ISETP.LT.OR P1, PT, R41, 0xa, !P5 ;  /* 0x0000000a2900780c */ /* 0x000fe20006f21670 */
[----:B------:R-:W-:Y:S01]  /*c690*/  FMUL R221, R221, UR20 ;  /* 0x00000014dddd7c20 */ /* 0x000fe20008400000 */
[----:B------:R-:W-:Y:S01]  /*c6a0*/  FMUL R220, R220, UR20 ;  /* 0x00000014dcdc7c20 */ /* 0x000fe20008400000 */
[----:B------:R-:W-:Y:S01]  /*c6b0*/  F2FP.SATFINITE.E5M2.F32.PACK_AB_MERGE_C R37, RZ, R222, RZ ;  /* 0x000000deff25723e */ /* 0x000fe200048060ff */
[----:B------:R-:W-:Y:S01]  /*c6c0*/  FMUL R219, R219, UR20 ;  /* 0x00000014dbdb7c20 */ /* 0x000fe20008400000 */
[----:B------:R-:W-:Y:S01]  /*c6d0*/  FMUL R218, R218, UR20 ;  /* 0x00000014dada7c20 */ /* 0x000fe20008400000 */
[----:B------:R-:W-:Y:S01]  /*c6e0*/  F2FP.SATFINITE.E5M2.F32.PACK_AB_MERGE_C R221, RZ, R221, RZ ;  /* 0x000000ddffdd723e */ /* 0x000fe200048060ff */
[----:B------:R-:W-:Y:S01]  /*c6f0*/  FMUL R217, R217, UR20 ;  /* 0x00000014d9d97c20 */ /* 0x000fe20008400000 */
[----:B0-----:R-:W-:Y:S01]  /*c700*/  F2FP.SATFINITE.E5M2.F32.PACK_AB_MERGE_C R33, RZ, R220, RZ ;  /* 0x000000dcff21723e */ /* 0x001fe200048060ff */
[----:B------:R-:W-:Y:S01]  /*c710*/  @!P3 STG.E.U8 desc[UR16][R24.64+0x8], R37 ;  /* 0x000008251800b986 */ /* 0x000fe2000c101110 */
[----:B------:R-:W-:-:S03]  /*c720*/  ISETP.LT.OR P3, PT, R41, 0xa, !P2 ;  /* 0x0000000a2900780c */ /* 0x000fc60005761670 */
[----:B------:R-:W-:Y:S01]  /*c730*/  @!P1 STG.E.U8 desc[UR16][R24.64+0x9], R221 ;  /* 0x000009dd18009986 */ /* 0x000fe2000c101110 */
[----:B------:R-:W-:-:S03]  /*c740*/  ISETP.LT.OR P1, PT, R41, 0x11, !P5 ;  /* 0x000000112900780c */ /* 0x000fc60006f21670 */
[----:B------:R0:W-:Y:S01]  /*c750*/  @!P6 STG.E.U8 desc[UR16][R26.64+0x8], R33 ;  /* 0x000008211a00e986 */ /* 0x0001e2000c101110 */
[----:B------:R-:W-:Y:S02]  /*c760*/  ISETP.LT.OR P6, PT, R41, 0x12, !P5 ;  /* 0x000000122900780c */ /* 0x000fe40006fc1670 */
[----:B------:R-:W-:Y:S01]  /*c770*/  F2FP.SATFINITE.E5M2.F32.PACK_AB_MERGE_C R219, RZ, R219, RZ ;  /* 0x000000dbffdb723e */ /* 0x000fe200048060ff */
[----:B------:R-:W-:Y:S01]  /*c780*/  FMUL R215, R215, UR20 ;  /* 0x00000014d7d77c20 */ /* 0x000fe20008400000 */
[----:B-1----:R-:W-:Y:S01]  /*c790*/  F2FP.SATFINITE.E5M2.F32.PACK_AB_MERGE_C R35, RZ, R218, RZ ;  /* 0x000000daff23723e */ /* 0x002fe200048060ff */
[----:B------:R-:W-:Y:S01]  /*c7a0*/  FMUL R216, R216, UR20 ;  /* 0x00000014d8d87c20 */ /* 0x000fe20008400000 */
[----:B------:R-:W-:Y:S01]  /*c7b0*/  F2FP.SATFINITE.E5M2.F32.PACK_AB_MERGE_C R217, RZ, R217, RZ ;  /* 0x000000d9ffd9723e */ /* 0x000fe200048060ff */
[----:B------:R-:W-:Y:S01]  /*c7c0*/  @!P3 STG.E.U8 desc[UR16][R26.64+0x9], R219 ;  /* 0x000009db1a00b986 */ /* 0x000fe2000c101110 */
[----:B------:R-:W-:-:S03]  /*c7d0*/  ISETP.LT.OR P3, PT, R41, 0x12, !P2 ;  /* 0x000000122900780c */ /* 0x000fc60005761670 */
[----:B------:R1:W-:Y:S01]  /*c7e0*/  @!P1 STG.E.U8 desc[UR16][R24.64+0x10], R35 ;  /* 0x0000102318009986 */ /* 0x0003e2000c101110 */
[----:B------:R-:W-:-:S03]  /*c7f0*/  ISETP.LT.OR P1, PT, R41, 0x11, !P2 ;  /* 0x000000112900780c */ /* 0x000fc60005721670 */
[----:B------:R-:W-:Y:S01]  /*c800*/  @!P6 STG.E.U8 desc[UR16][R24.64+0x11], R217 ;  /* 0x000011d91800e986 */ /* 0x000fe2000c101110 */
[----:B------:R-:W-:Y:S01]  /*c810*/  ISETP.LT.OR P6, PT, R41, 0x19, !P5 ;  /* 0x000000192900780c */ /* 0x000fe20006fc1670 */
[----:B------:R-:W-:Y:S01]  /*c820*/  FMUL R214, R214, UR20 ;  /* 0x00000014d6d67c20 */ /* 0x000fe20008400000 */
[----:B------:R-:W-:Y:S01]  /*c830*/  F2FP.SATFINITE.E5M2.F32.PACK_AB_MERGE_C R215, RZ, R215, RZ ;  /* 0x000000d7ffd7723e */ /* 0x000fe200048060ff */
[----:B------:R-:W-:Y:S01]  /*c840*/  FMUL R213, R213, UR20 ;  /* 0x00000014d5d57c20 */ /* 0x000fe20008400000 */
[----:B0-----:R-:W-:Y:S01]  /*c850*/  F2FP.SATFINITE.E5M2.F32.PACK_AB_MERGE_C R33, RZ, R216, RZ ;  /* 0x000000d8ff21723e */ /* 0x001fe200048060ff */
[----:B------:R-:W-:Y:S01]  /*c860*/  FMUL R212, R212, UR20 ;  /* 0x00000014d4d47c20 */ /* 0x000fe20008400000 */
[----:B------:R-:W-:Y:S01]  /*c870*/  F2FP.SATFINITE.E5M2.F32.PACK_AB_MERGE_C R37, RZ, R214, RZ ;  /* 0x000000d6ff25723e */ /* 0x000fe200048060ff */
[----:B------:R-:W-:Y:S01]  /*c880*/  @!P3 STG.E.U8 desc[UR16][R26.64+0x11], R215 ;  /* 0x000011d71a00b986 */ /* 0x000fe2000c101110 */
[----:B------:R-:W-:-:S03]  /*c890*/  ISETP.LT.OR P3, PT, R41, 0x1a, !P5 ;  /* 0x0000001a2900780c */ /* 0x000fc60006f61670 */
[----:B------:R0:W-:Y:S01]  /*c8a0*/  @!P1 STG.E.U8 desc[UR16][R26.64+0x10], R33 ;  /* 0x000010211a009986 */ /* 0x0001e2000c101110 */
[----:B------:R-:W-:-:S03]  /*c8b0*/  ISETP.LT.OR P1, PT, R41, 0x19, !P2 ;  /* 0x000000192900780c */ /* 0x000fc60005721670 */
[----:B------:R4:W-:Y:S01]  /*c8c0*/  @!P6 STG.E.U8 desc[UR16][R24.64+0x18], R37 ;  /* 0x000018251800e986 */ /* 0x0009e2000c101110 */
[----:B------:R-:W-:Y:S01]  /*c8d0*/  ISETP.LT.OR P6, PT, R41, 0x1a, !P2 ;  /* 0x0000001a2900780c */ /* 0x000fe200057c1670 */
[----:B------:R-:W-:Y:S01]  /*c8e0*/  FMUL R211, R211, UR20 ;  /* 0x00000014d3d37c20 */ /* 0x000fe20008400000 */
        /* <DEDUP_REMOVED lines=16> */
[----:B----4-:R-:W-:Y:S01]  /*c9f0*/  F2FP.SATFINITE.E5M2.F32.PACK_AB_MERGE_C R37, RZ, R208, RZ ;  /* 0x000000d0ff25723e */ /* 0x010fe200048060ff */
        /* <DEDUP_REMOVED lines=42> */
[----:B------:R-:W-:Y:S02]  /*cca0*/  FMUL R196, R196, UR20 ;  /* 0x00000014c4c47c20 */ /* 0x000fe40008400000 */
[----:B------:R-:W3:Y:S01]  /*ccb0*/  LDL.LU R225, [R1+0x10] ;  /* 0x0000100001e17983 */ /* 0x000ee20000300800 */
[----:B------:R-:W-:-:S03]  /*ccc0*/  F2FP.SATFINITE.E5M2.F32.PACK_AB_MERGE_C R197, RZ, R197, RZ ;  /* 0x000000c5ffc5723e */ /* 0x000fc600048060ff */
[----:B------:R-:W2:Y:S01]  /*ccd0*/  LDL.LU R226, [R1+0xc] ;  /* 0x00000c0001e27983 */ /* 0x000ea20000300800 */
[----:B0-----:R-:W-:-:S03]  /*cce0*/  F2FP.SATFINITE.E5M2.F32.PACK_AB_MERGE_C R33, RZ, R198, RZ ;  /* 0x000000c6ff21723e */ /* 0x001fc600048060ff */
[----:B------:R-:W3:Y:S01]  /*ccf0*/  LDL.LU R224, [R1+0x8] ;  /* 0x0000080001e07983 */ /* 0x000ee20000300800 */
[----:B----4-:R-:W-:-:S03]  /*cd00*/  F2FP.SATFINITE.E5M2.F32.PACK_AB_MERGE_C R37, RZ, R196, RZ ;  /* 0x000000c4ff25723e */ /* 0x010fc600048060ff */
[----:B------:R-:W4:Y:S04]  /*cd10*/  LDL.LU R223, [R1] ;  /* 0x0000000001df7983 */ /* 0x000f280000300800 */
[----:B------:R-:W2:Y:S04]  /*cd20*/  LDL.LU R222, [R1+0x18] ;  /* 0x0000180001de7983 */ /* 0x000ea80000300800 */
[----:B------:R-:W2:Y:S01]  /*cd30*/  LDL.LU R220, [R1+0x4] ;  /* 0x0000040001dc7983 */ /* 0x000ea20000300800 */
[----:B------:R-:W-:Y:S01]  /*cd40*/  FMUL R195, R195, UR20 ;  /* 0x00000014c3c37c20 */ /* 0x000fe20008400000 */
[----:B------:R-:W-:Y:S01]  /*cd50*/  FMUL R194, R194, UR20 ;  /* 0x00000014c2c27c20 */ /* 0x000fe20008400000 */
[----:B------:R-:W-:Y:S01]  /*cd60*/  FMUL R193, R193, UR20 ;  /* 0x00000014c1c17c20 */ /* 0x000fe20008400000 */
[----:B------:R-:W-:Y:S01]  /*cd70*/  @!P3 STG.E.U8 desc[UR16][R24.64+0x39], R197 ;  /* 0x000039c51800b986 */ /* 0x000fe2000c101110 */
[----:B------:R-:W-:Y:S01]  /*cd80*/  ISETP.LT.OR P3, PT, R41, 0x3a, !P2 ;  /* 0x0000003a2900780c */ /* 0x000fe20005761670 */
[----:B------:R-:W-:Y:S01]  /*cd90*/  FMUL R191, R191, UR20 ;  /* 0x00000014bfbf7c20 */ /* 0x000fe20008400000 */
[----:B------:R-:W-:Y:S01]  /*cda0*/  F2FP.SATFINITE.E5M2.F32.PACK_AB_MERGE_C R195, RZ, R195, RZ ;  /* 0x000000c3ffc3723e */ /* 0x000fe200048060ff */
[----:B------:R0:W-:Y:S01]  /*cdb0*/  @!P1 STG.E.U8 desc[UR16][R24.64+0x38], R33 ;  /* 0x0000382118009986 */ /* 0x0001e2000c101110 */
[C---:B------:R-:W-:Y:S01]  /*cdc0*/  ISETP.LT.OR P1, PT, R41.reuse, 0x41, !P5 ;  /* 0x000000412900780c */ /* 0x040fe20006f21670 */
[----:B------:R-:W-:Y:S01]  /*cdd0*/  FMUL R192, R192, UR20 ;  /* 0x00000014c0c07c20 */ /* 0x000fe20008400000 */
[----:B-1----:R-:W-:Y:S01]  /*cde0*/  F2FP.SATFINITE.E5M2.F32.PACK_AB_MERGE_C R35, RZ, R194, RZ ;  /* 0x000000c2ff23723e */ /* 0x002fe200048060ff */
[----:B------:R1:W-:Y:S01]  /*cdf0*/  @!P6 STG.E.U8 desc[UR16][R26.64+0x38], R37 ;  /* 0x000038251a00e986 */ /* 0x0003e2000c101110 */
[----:B------:R-:W-:Y:S01]  /*ce00*/  ISETP.LT.OR P6, PT, R41, 0x42, !P5 ;  /* 0x000000422900780c */ /* 0x000fe20006fc1670 */
[----:B------:R-:W-:Y:S01]  /*ce10*/  FMUL R190, R190, UR20 ;  /* 0x00000014bebe7c20 */ /* 0x000fe20008400000 */
[----:B------:R-:W-:Y:S01]  /*ce20*/  F2FP.SATFINITE.E5M2.F32.PACK_AB_MERGE_C R193, RZ, R193, RZ ;  /* 0x000000c1ffc1723e */ /* 0x000fe200048060ff */
[----:B------:R-:W-:Y:S01]  /*ce30*/  FMUL R189, R189, UR20 ;  /* 0x00000014bdbd7c20 */ /* 0x000fe20008400000 */
[----:B------:R-:W-:Y:S01]  /*ce40*/  F2FP.SATFINITE.E5M2.F32.PACK_AB_MERGE_C R191, RZ, R191, RZ ;  /* 0x000000bfffbf723e */ /* 0x000fe200048060ff */
[----:B------:R-:W-:Y:S01]  /*ce50*/  @!P3 STG.E.U8 desc[UR16][R26.64+0x39], R195 ;  /* 0x000039c31a00b986 */ /* 0x000fe2000c101110 */
[C---:B------:R-:W-:Y:S01]  /*ce60*/  ISETP.LT.OR P3, PT, R41.reuse, 0x42, !P2 ;  /* 0x000000422900780c */ /* 0x040fe20005761670 */
[----:B------:R-:W-:Y:S01]  /*ce70*/  FMUL R188, R188, UR20 ;  /* 0x00000014bcbc7c20 */ /* 0x000fe20008400000 */
[----:B0-----:R-:W-:Y:S01]  /*ce80*/  F2FP.SATFINITE.E5M2.F32.PACK_AB_MERGE_C R33, RZ, R192, RZ ;  /* 0x000000c0ff21723e */ /* 0x001fe200048060ff */
[----:B------:R0:W-:Y:S01]  /*ce90*/  @!P1 STG.E.U8 desc[UR16][R24.64+0x40], R35 ;  /* 0x0000402318009986 */ /* 0x0001e2000c101110 */
[----:B------:R-:W-:Y:S01]  /*cea0*/  ISETP.LT.OR P1, PT, R41, 0x41, !P2 ;  /* 0x000000412900780c */ /* 0x000fe20005721670 */
[----:B------:R-:W-:Y:S01]  /*ceb0*/  FMUL R187, R187, UR20 ;  /* 0x00000014bbbb7c20 */ /* 0x000fe20008400000 */
[----:B-1----:R-:W-:Y:S01]  /*cec0*/  F2FP.SATFINITE.E5M2.F32.PACK_AB_MERGE_C R37, RZ, R190, RZ ;  /* 0x000000beff25723e */ /* 0x002fe200048060ff */
[----:B------:R-:W-:Y:S01]  /*ced0*/  @!P6 STG.E.U8 desc[UR16][R24.64+0x41], R193 ;  /* 0x000041c11800e986 */ /* 0x000fe2000c101110 */
        /* <DEDUP_REMOVED lines=12> */
[----:B------:R-:W-:Y:S01]  /*cfa0*/  F2FP.SATFINITE.E5M2.F32.PACK_AB_MERGE_C R185, RZ, R185, RZ ;  /* 0x000000b9ffb9723e */ /* 0x000fe200048060ff */
[----:B------:R1:W-:Y:S01]  /*cfb0*/  @!P6 STG.E.U8 desc[UR16][R24.64+0x48], R37 ;  /* 0x000048251800e986 */ /* 0x0003e2000c101110 */
[----:B------:R-:W-:Y:S01]  /*cfc0*/  ISETP.LT.OR P6, PT, R41, 0x4a, !P2 ;  /* 0x0000004a2900780c */ /* 0x000fe200057c1670 */
[----:B------:R-:W-:Y:S01]  /*cfd0*/  FMUL R182, R182, UR20 ;  /* 0x00000014b6b67c20 */ /* 0x000fe20008400000 */
[----:B------:R-:W-:Y:S01]  /*cfe0*/  FMUL R181, R181, UR20 ;  /* 0x00000014b5b57c20 */ /* 0x000fe20008400000 */
[----:B------:R-:W-:Y:S01]  /*cff0*/  F2FP.SATFINITE.E5M2.F32.PACK_AB_MERGE_C R183, RZ, R183, RZ ;  /* 0x000000b7ffb7723e */ /* 0x000fe200048060ff */
[----:B------:R-:W-:Y:S01]  /*d000*/  FMUL R180, R180, UR20 ;  /* 0x00000014b4b47c20 */ /* 0x000fe20008400000 */
[----:B------:R-:W-:Y:S01]  /*d010*/  @!P3 STG.E.U8 desc[UR16][R24.64+0x49], R189 ;  /* 0x000049bd1800b986 */ /* 0x000fe2000c101110 */
[----:B------:R-:W-:Y:S01]  /*d020*/  ISETP.LT.OR P3, PT, R41, 0x52, !P5 ;  /* 0x000000522900780c */ /* 0x000fe20006f61670 */
[----:B------:R-:W-:Y:S01]  /*d030*/  FMUL R179, R179, UR20 ;  /* 0x00000014b3b37c20 */ /* 0x000fe20008400000 */
[----:B0-----:R-:W-:Y:S01]  /*d040*/  F2FP.SATFINITE.E5M2.F32.PACK_AB_MERGE_C R33, RZ, R186, RZ ;  /* 0x000000baff21723e */ /* 0x001fe200048060ff */
[----:B------:R0:W-:Y:S01]  /*d050*/  @!P1 STG.E.U8 desc[UR16][R26.64+0x48], R35 ;  /* 0x000048231a009986 */ /* 0x0001e2000c101110 */
[C---:B------:R-:W-:Y:S01]  /*d060*/  ISETP.LT.OR P1, PT, R41.reuse, 0x51, !P5 ;  /* 0x000000512900780c */ /* 0x040fe20006f21670 */
        /* <DEDUP_REMOVED lines=13> */
[C---:B------:R-:W-:Y:S01]  /*d140*/  ISETP.LT.OR P1, PT, R41.reuse, 0x59, !P5 ;  /* 0x000000592900780c */ /* 0x040fe20006f21670 */
[----:B------:R-:W-:Y:S01]  /*d150*/  FMUL R174, R174, UR20 ;  /* 0x00000014aeae7c20 */ /* 0x000fe20008400000 */
[----:B------:R-:W-:Y:S01]  /*d160*/  F2FP.SATFINITE.E5M2.F32.PACK_AB_MERGE_C R177, RZ, R177, RZ ;  /* 0x000000b1ffb1723e */ /* 0x000fe200048060ff */
[----:B------:R1:W-:Y:S01]  /*d170*/  @!P6 STG.E.U8 desc[UR16][R26.64+0x50], R37 ;  /* 0x000050251a00e986 */ /* 0x0003e2000c101110 */
[----:B------:R-:W-:Y:S01]  /*d180*/  ISETP.LT.OR P6, PT, R41, 0x5a, !P5 ;  /* 0x0000005a2900780c */ /* 0x000fe20006fc1670 */
[----:B------:R-:W-:Y:S01]  /*d190*/  FMUL R173, R173, UR20 ;  /* 0x00000014adad7c20 */ /* 0x000fe20008400000 */
[----:B------:R-:W-:Y:S01]  /*d1a0*/  F2FP.SATFINITE.E5M2.F32.PACK_AB_MERGE_C R175, RZ, R175, RZ ;  /* 0x000000afffaf723e */ /* 0x000fe200048060ff */
[----:B------:R-:W-:Y:S01]  /*d1b0*/  FMUL R172, R172, UR20 ;  /* 0x00000014acac7c20 */ /* 0x000fe20008400000 */
[----:B------:R-:W-:Y:S01]  /*d1c0*/  FMUL R171, R171, UR20 ;  /* 0x00000014abab7c20 */ /* 0x000fe20008400000 */
        /* <DEDUP_REMOVED lines=42> */
[----:B------:R1:W-:Y:S01]  /*d470*/  @!P3 STG.E.U8 desc[UR16][R24.64+0x68], R33 ;  /* 0x000068211800b986 */ /* 0x0003e2000c101110 */
[----:B------:R-:W-:Y:S01]  /*d480*/  ISETP.LT.OR P3, PT, R41, 0x6a, !P2 ;  /* 0x0000006a2900780c */ /* 0x000fe20005761670 */
[----:B------:R-:W-:Y:S01]  /*d490*/  FMUL R158, R158, UR20 ;  /* 0x000000149e9e7c20 */ /* 0x000fe20008400000 */
[----:B0-----:R-:W-:Y:S01]  /*d4a0*/  F2FP.SATFINITE.E5M2.F32.PACK_AB_MERGE_C R35, RZ, R170, RZ ;  /* 0x000000aaff23723e */ /* 0x001fe200048060ff */
[----:B------:R-:W-:Y:S01]  /*d4b0*/  FMUL R157, R157, UR20 ;  /* 0x000000149d9d7c20 */ /* 0x000fe20008400000 */
[----:B------:R-:W-:Y:S01]  /*d4c0*/  F2FP.SATFINITE.E5M2.F32.PACK_AB_MERGE_C R159, RZ, R159, RZ ;  /* 0x0000009fff9f723e */ /* 0x000fe200048060ff */
[----:B------:R-:W-:Y:S01]  /*d4d0*/  FMUL R156, R156, UR20 ;  /* 0x000000149c9c7c20 */ /* 0x000fe20008400000 */
[----:B------:R-:W-:Y:S01]  /*d4e0*/  FMUL R155, R155, UR20 ;  /* 0x000000149b9b7c20 */ /* 0x000fe20008400000 */
[----:B------:R-:W-:Y:S01]  /*d4f0*/  @!P6 STG.E.U8 desc[UR16][R24.64+0x69], R173 ;  /* 0x000069ad1800e986 */ /* 0x000fe2000c101110 */
[----:B------:R-:W-:Y:S01]  /*d500*/  ISETP.LT.OR P6, PT, R41, 0x71, !P5 ;  /* 0x000000712900780c */ /* 0x000fe20006fc1670 */
[----:B------:R-:W-:Y:S01]  /*d510*/  FMUL R153, R153, UR20 ;  /* 0x0000001499997c20 */ /* 0x000fe20008400000 */
[----:B------:R-:W-:Y:S01]  /*d520*/  F2FP.SATFINITE.E5M2.F32.PACK_AB_MERGE_C R157, RZ, R157, RZ ;  /* 0x0000009dff9d723e */ /* 0x000fe200048060ff */
[----:B------:R-:W-:Y:S01]  /*d530*/  @!P1 STG.E.U8 desc[UR16][R26.64+0x68], R37 ;  /* 0x000068251a009986 */ /* 0x000fe2000c101110 */
        /* <DEDUP_REMOVED lines=12> */
[----:B------:R-:W-:Y:S01]  /*d600*/  FMUL R21, R21, UR20 ;  /* 0x0000001415157c20 */ /* 0x000fe20008400000 */
[----:B------:R-:W-:Y:S01]  /*d610*/  @!P1 STG.E.U8 desc[UR16][R24.64+0x71], R169 ;  /* 0x000071a918009986 */ /* 0x000fe2000c101110 */
[----:B------:R-:W-:Y:S01]  /*d620*/  ISETP.LT.OR P1, PT, R41, 0x79, !P5 ;  /* 0x000000792900780c */ /* 0x000fe20006f21670 */
[----:B------:R-:W-:Y:S01]  /*d630*/  FMUL R19, R19, UR20 ;  /* 0x0000001413137c20 */ /* 0x000fe20008400000 */
[C---:B------:R-:W-:Y:S01]  /*d640*/  ISETP.LT.OR P5, PT, R41.reuse, 0x7a, !P5 ;  /* 0x0000007a2900780c */ /* 0x040fe20006fa1670 */
[----:B------:R1:W-:Y:S01]  /*d650*/  @!P3 STG.E.U8 desc[UR16][R26.64+0x70], R33 ;  /* 0x000070211a00b986 */ /* 0x0003e2000c101110 */
[C---:B------:R-:W-:Y:S01]  /*d660*/  ISETP.LT.OR P3, PT, R41.reuse, 0x79, !P2 ;  /* 0x000000792900780c */ /* 0x040fe20005761670 */
[----:B------:R-:W-:Y:S01]  /*d670*/  FMUL R20, R20, UR20 ;  /* 0x0000001414147c20 */ /* 0x000fe20008400000 */
[----:B------:R-:W-:Y:S01]  /*d680*/  ISETP.LT.OR P2, PT, R41, 0x7a, !P2 ;  /* 0x0000007a2900780c */ /* 0x000fe20005741670 */
[----:B------:R-:W-:Y:S01]  /*d690*/  FMUL R18, R18, UR20 ;  /* 0x0000001412127c20 */ /* 0x000fe20008400000 */
[----:B0-----:R-:W-:Y:S01]  /*d6a0*/  F2FP.SATFINITE.E5M2.F32.PACK_AB_MERGE_C R35, RZ, R166, RZ ;  /* 0x000000a6ff23723e */ /* 0x001fe200048060ff */
[----:B------:R-:W-:Y:S01]  /*d6b0*/  @!P6 STG.E.U8 desc[UR16][R26.64+0x71], R167 ;  /* 0x000071a71a00e986 */ /* 0x000fe2000c101110 */
[----:B------:R-:W-:Y:S01]  /*d6c0*/  F2FP.SATFINITE.E5M2.F32.PACK_AB_MERGE_C R23, RZ, R23, RZ ;  /* 0x00000017ff17723e */ /* 0x000fe200048060ff */
[----:B------:R-:W-:Y:S01]  /*d6d0*/  FMUL R17, R17, UR20 ;  /* 0x0000001411117c20 */ /* 0x000fe20008400000 */
[----:B------:R-:W-:Y:S01]  /*d6e0*/  F2FP.SATFINITE.E5M2.F32.PACK_AB_MERGE_C R21, RZ, R21, RZ ;  /* 0x00000015ff15723e */ /* 0x000fe200048060ff */
[----:B------:R0:W-:Y:S01]  /*d6f0*/  @!P1 STG.E.U8 desc[UR16][R24.64+0x78], R35 ;  /* 0x0000782318009986 */ /* 0x0001e2000c101110 */
[----:B------:R-:W-:Y:S01]  /*d700*/  ISETP.GE.AND P1, PT, R42, 0x81, PT ;  /* 0x000000812a00780c */ /* 0x000fe20003f26270 */
[----:B------:R-:W-:Y:S01]  /*d710*/  FMUL R16, R16, UR20 ;  /* 0x0000001410107c20 */ /* 0x000fe20008400000 */
[----:B-1----:R-:W-:Y:S01]  /*d720*/  F2FP.SATFINITE.E5M2.F32.PACK_AB_MERGE_C R33, RZ, R164, RZ ;  /* 0x000000a4ff21723e */ /* 0x002fe200048060ff */
[----:B------:R1:W-:Y:S01]  /*d730*/  @!P5 STG.E.U8 desc[UR16][R24.64+0x79], R165 ;  /* 0x000079a51800d986 */ /* 0x0003e2000c101110 */
[----:B------:R-:W-:Y:S01]  /*d740*/  ISETP.LT.OR P5, PT, R41, 0x1, !P1 ;  /* 0x000000012900780c */ /* 0x000fe20004fa1670 */
[----:B------:R-:W-:Y:S01]  /*d750*/  FMUL R15, R15, UR20 ;  /* 0x000000140f0f7c20 */ /* 0x000fe20008400000 */
[----:B------:R-:W-:Y:S01]  /*d760*/  ISETP.LT.OR P6, PT, R41, 0x2, !P1 ;  /* 0x000000022900780c */ /* 0x000fe20004fc1670 */
[----:B------:R1:W-:Y:S01]  /*d770*/  @!P3 STG.E.U8 desc[UR16][R26.64+0x78], R33 ;  /* 0x000078211a00b986 */ /* 0x0003e2000c101110 */
[----:B------:R-:W-:Y:S01]  /*d780*/  ISETP.GE.AND P3, PT, R42, 0x89, PT ;  /* 0x000000892a00780c */ /* 0x000fe20003f66270 */
[----:B------:R-:W-:Y:S01]  /*d790*/  FMUL R13, R13, UR20 ;  /* 0x000000140d0d7c20 */ /* 0x000fe20008400000 */
[----:B------:R-:W-:Y:S01]  /*d7a0*/  F2FP.SATFINITE.E5M2.F32.PACK_AB_MERGE_C R19, RZ, R19, RZ ;  /* 0x00000013ff13723e */ /* 0x000fe200048060ff */
[----:B------:R1:W-:Y:S01]  /*d7b0*/  @!P2 STG.E.U8 desc[UR16][R26.64+0x79], R163 ;  /* 0x000079a31a00a986 */ /* 0x0003e2000c101110 */
[----:B0-----:R-:W-:Y:S01]  /*d7c0*/  F2FP.SATFINITE.E5M2.F32.PACK_AB_MERGE_C R35, RZ, R162, RZ ;  /* 0x000000a2ff23723e */ /* 0x001fe200048060ff */
[----:B------:R-:W-:Y:S01]  /*d7d0*/  FMUL R14, R14, UR20 ;  /* 0x000000140e0e7c20 */ /* 0x000fe20008400000 */
[C---:B------:R-:W-:Y:S01]  /*d7e0*/  ISETP.LT.OR P2, PT, R41.reuse, 0x1, !P3 ;  /* 0x000000012900780c */ /* 0x040fe20005f41670 */
[----:B------:R-:W-:Y:S01]  /*d7f0*/  FMUL R12, R12, UR20 ;  /* 0x000000140c0c7c20 */ /* 0x000fe20008400000 */
[----:B-1----:R-:W-:Y:S01]  /*d800*/  F2FP.SATFINITE.E5M2.F32.PACK_AB_MERGE_C R25, RZ, R160, RZ ;  /* 0x000000a0ff19723e */ /* 0x002fe200048060ff */
[----:B------:R-:W-:Y:S01]  /*d810*/  @!P5 STG.E.U8 desc[UR16][R30.64], R35 ;  /* 0x000000231e00d986 */ /* 0x000fe2000c101110 */
[----:B------:R-:W-:Y:S01]  /*d820*/  ISETP.LT.OR P5, PT, R41, 0x2, !P3 ;  /* 0x000000022900780c */ /* 0x000fe20005fa1670 */
[----:B------:R-:W-:Y:S01]  /*d830*/  FMUL R11, R11, UR20 ;  /* 0x000000140b0b7c20 */ /* 0x000fe20008400000 */
[----:B------:R-:W-:Y:S01]  /*d840*/  F2FP.SATFINITE.E5M2.F32.PACK_AB_MERGE_C R33, RZ, R156, RZ ;  /* 0x0000009cff21723e */ /* 0x000fe200048060ff */
        /* <DEDUP_REMOVED lines=9> */
[----:B------:R-:W-:Y:S01]  /*d8e0*/  F2FP.SATFINITE.E5M2.F32.PACK_AB_MERGE_C R15, RZ, R15, RZ ;  /* 0x0000000fff0f723e */ /* 0x000fe200048060ff */
[----:B------:R-:W-:Y:S01]  /*d8f0*/  @!P5 STG.E.U8 desc[UR16][R28.64+0x1], R159 ;  /* 0x0000019f1c00d986 */ /* 0x000fe2000c101110 */
        /* <DEDUP_REMOVED lines=8> */
[----:B0-----:R-:W-:Y:S01]  /*d980*/  F2FP.SATFINITE.E5M2.F32.PACK_AB_MERGE_C R25, RZ, R154, RZ ;  /* 0x0000009aff19723e */ /* 0x001fe200048060ff */
[----:B------:R-:W-:Y:S01]  /*d990*/  FMUL R3, R3, UR20 ;  /* 0x0000001403037c20 */ /* 0x000fe20008400000 */
[----:B------:R-:W-:Y:S01]  /*d9a0*/  F2FP.SATFINITE.E5M2.F32.PACK_AB_MERGE_C R9, RZ, R9, RZ ;  /* 0x00000009ff09723e */ /* 0x000fe200048060ff */
[----:B------:R-:W-:Y:S01]  /*d9b0*/  FMUL R4, R4, UR20 ;  /* 0x0000001404047c20 */ /* 0x000fe20008400000 */
[----:B------:R-:W-:Y:S01]  /*d9c0*/  F2FP.SATFINITE.E5M2.F32.PACK_AB_MERGE_C R7, RZ, R7, RZ ;  /* 0x00000007ff07723e */ /* 0x000fe200048060ff */
[----:B------:R-:W-:Y:S01]  /*d9d0*/  @!P5 STG.E.U8 desc[UR16][R30.64+0x9], R157 ;  /* 0x0000099d1e00d986 */ /* 0x000fe2000c101110 */
[C---:B------:R-:W-:Y:S01]  /*d9e0*/  ISETP.LT.OR P5, PT, R41.reuse, 0x12, !P1 ;  /* 0x000000122900780c */ /* 0x040fe20004fa1670 */
[----:B-----5:R-:W-:Y:S01]  /*d9f0*/  FMUL R0, R0, UR20 ;  /* 0x0000001400007c20 */ /* 0x020fe20008400000 */
[----:B-1----:R-:W-:Y:S01]  /*da00*/  F2FP.SATFINITE.E5M2.F32.PACK_AB_MERGE_C R27, RZ, R152, RZ ;  /* 0x00000098ff1b723e */ /* 0x002fe200048060ff */
[----:B------:R0:W-:Y:S01]  /*da10*/  @!P2 STG.E.U8 desc[UR16][R28.64+0x8], R33 ;  /* 0x000008211c00a986 */ /* 0x0001e2000c101110 */
[C---:B------:R-:W-:Y:S01]  /*da20*/  ISETP.LT.OR P2, PT, R41.reuse, 0x11, !P1 ;  /* 0x000000112900780c */ /* 0x040fe20004f41670 */
[----:B------:R-:W-:Y:S01]  /*da30*/  FMUL R2, R2, UR20 ;  /* 0x0000001402027c20 */ /* 0x000fe20008400000 */
[----:B------:R-:W-:Y:S01]  /*da40*/  F2FP.SATFINITE.E5M2.F32.PACK_AB_MERGE_C R5, RZ, R5, RZ ;  /* 0x00000005ff05723e */ /* 0x000fe200048060ff */
[----:B------:R-:W-:Y:S01]  /*da50*/  @!P6 STG.E.U8 desc[UR16][R28.64+0x9], R155 ;  /* 0x0000099b1c00e986 */ /* 0x000fe2000c101110 */
[----:B------:R-:W-:-:S05]  /*da60*/  ISETP.LT.OR P6, PT, R41, 0x11, !P3 ;  /* 0x000000112900780c */ /* 0x000fca0005fc1670 */
[----:B------:R-:W-:Y:S01]  /*da70*/  @!P5 STG.E.U8 desc[UR16][R30.64+0x11], R153 ;  /* 0x000011991e00d986 */ /* 0x000fe2000c101110 */
[C---:B------:R-:W-:Y:S02]  /*da80*/  ISETP.LT.OR P5, PT, R41.reuse, 0x12, !P3 ;  /* 0x000000122900780c */ /* 0x040fe40005fa1670 */
[----:B0-----:R-:W-:Y:S01]  /*da90*/  F2FP.SATFINITE.E5M2.F32.PACK_AB_MERGE_C R33, RZ, R22, RZ ;  /* 0x00000016ff21723e */ /* 0x001fe200048060ff */
[----:B------:R0:W-:Y:S01]  /*daa0*/  @!P2 STG.E.U8 desc[UR16][R30.64+0x10], R25 ;  /* 0x000010191e00a986 */ /* 0x0001e2000c101110 */
[----:B------:R-:W-:-:S03]  /*dab0*/  ISETP.LT.OR P2, PT, R41, 0x19, !P1 ;  /* 0x000000192900780c */ /* 0x000fc60004f41670 */
[----:B------:R-:W-:Y:S01]  /*dac0*/  @!P6 STG.E.U8 desc[UR16][R28.64+0x10], R27 ;  /* 0x0000101b1c00e986 */ /* 0x000fe2000c101110 */
[----:B------:R-:W-:-:S05]  /*dad0*/  ISETP.LT.OR P6, PT, R41, 0x1a, !P1 ;  /* 0x0000001a2900780c */ /* 0x000fca0004fc1670 */
[----:B------:R1:W-:Y:S01]  /*dae0*/  @!P5 STG.E.U8 desc[UR16][R28.64+0x11], R23 ;  /* 0x000011171c00d986 */ /* 0x0003e2000c101110 */
[C---:B------:R-:W-:Y:S02]  /*daf0*/  ISETP.LT.OR P5, PT, R41.reuse, 0x1a, !P3 ;  /* 0x0000001a2900780c */ /* 0x040fe40005fa1670 */
[----:B0-----:R-:W-:Y:S01]  /*db00*/  F2FP.SATFINITE.E5M2.F32.PACK_AB_MERGE_C R25, RZ, R20, RZ ;  /* 0x00000014ff19723e */ /* 0x001fe200048060ff */
[----:B------:R-:W-:Y:S01]  /*db10*/  @!P2 STG.E.U8 desc[UR16][R30.64+0x18], R33 ;  /* 0x000018211e00a986 */ /* 0x000fe2000c101110 */
[----:B------:R-:W-:-:S03]  /*db20*/  ISETP.LT.OR P2, PT, R41, 0x19, !P3 ;  /* 0x000000192900780c */ /* 0x000fc60005f41670 */
[----:B------:R0:W-:Y:S01]  /*db30*/  @!P6 STG.E.U8 desc[UR16][R30.64+0x19], R21 ;  /* 0x000019151e00e986 */ /* 0x0001e2000c101110 */
[----:B------:R-:W-:Y:S02]  /*db40*/  ISETP.LT.OR P6, PT, R41, 0x21, !P1 ;  /* 0x000000212900780c */ /* 0x000fe40004fc1670 */
[----:B-1----:R-:W-:-:S03]  /*db50*/  F2FP.SATFINITE.E5M2.F32.PACK_AB_MERGE_C R23, RZ, R18, RZ ;  /* 0x00000012ff17723e */ /* 0x002fc600048060ff */
[----:B------:R1:W-:Y:S01]  /*db60*/  @!P5 STG.E.U8 desc[UR16][R28.64+0x19], R19 ;  /* 0x000019131c00d986 */ /* 0x0003e2000c101110 */
[----:B------:R-:W-:-:S03]  /*db70*/  ISETP.LT.OR P5, PT, R41, 0x22, !P1 ;  /* 0x000000222900780c */ /* 0x000fc60004fa1670 */
[----:B------:R-:W-:Y:S01]  /*db80*/  @!P2 STG.E.U8 desc[UR16][R28.64+0x18], R25 ;  /* 0x000018191c00a986 */ /* 0x000fe2000c101110 */
[C---:B------:R-:W-:Y:S02]  /*db90*/  ISETP.LT.OR P2, PT, R41.reuse, 0x21, !P3 ;  /* 0x000000212900780c */ /* 0x040fe40005f41670 */
[----:B0-----:R-:W-:Y:S01]  /*dba0*/  F2FP.SATFINITE.E5M2.F32.PACK_AB_MERGE_C R21, RZ, R16, RZ ;  /* 0x00000010ff15723e */ /* 0x001fe200048060ff */
[----:B------:R-:W-:Y:S01]  /*dbb0*/  @!P6 STG.E.U8 desc[UR16][R30.64+0x20], R23 ;  /* 0x000020171e00e986 */ /* 0x000fe2000c101110 */
[----:B------:R-:W-:Y:S02]  /*dbc0*/  ISETP.LT.OR P6, PT, R41, 0x22, !P3 ;  /* 0x000000222900780c */ /* 0x000fe40005fc1670 */
[----:B-1----:R-:W-:-:S03]  /*dbd0*/  F2FP.SATFINITE.E5M2.F32.PACK_AB_MERGE_C R19, RZ, R14, RZ ;  /* 0x0000000eff13723e */ /* 0x002fc600048060ff */
[----:B------:R0:W-:Y:S01]  /*dbe0*/  @!P5 STG.E.U8 desc[UR16][R30.64+0x21], R17 ;  /* 0x000021111e00d986 */ /* 0x0001e2000c101110 */
[----:B------:R-:W-:-:S03]  /*dbf0*/  ISETP.LT.OR P5, PT, R41, 0x2a, !P1 ;  /* 0x0000002a2900780c */ /* 0x000fc60004fa1670 */
[----:B------:R-:W-:Y:S01]  /*dc00*/  @!P2 STG.E.U8 desc[UR16][R28.64+0x20], R21 ;  /* 0x000020151c00a986 */ /* 0x000fe2000c101110 */
[----:B------:R-:W-:-:S03]  /*dc10*/  ISETP.LT.OR P2, PT, R41, 0x29, !P1 ;  /* 0x000000292900780c */ /* 0x000fc60004f41670 */
[----:B------:R1:W-:Y:S01]  /*dc20*/  @!P6 STG.E.U8 desc[UR16][R28.64+0x21], R15 ;  /* 0x0000210f1c00e986 */ /* 0x0003e2000c101110 */
[----:B------:R-:W-:Y:S02]  /*dc30*/  ISETP.LT.OR P6, PT, R41, 0x29, !P3 ;  /* 0x000000292900780c */ /* 0x000fe40005fc1670 */
[----:B0-----:R-:W-:-:S03]  /*dc40*/  F2FP.SATFINITE.E5M2.F32.PACK_AB_MERGE_C R17, RZ, R12, RZ ;  /* 0x0000000cff11723e */ /* 0x001fc600048060ff */
[----:B------:R0:W-:Y:S01]  /*dc50*/  @!P5 STG.E.U8 desc[UR16][R30.64+0x29], R13 ;  /* 0x0000290d1e00d986 */ /* 0x0001e2000c101110 */
[----:B------:R-:W-:-:S03]  /*dc60*/  ISETP.LT.OR P5, PT, R41, 0x2a, !P3 ;  /* 0x0000002a2900780c */ /* 0x000fc60005fa1670 */
[----:B------:R-:W-:Y:S01]  /*dc70*/  @!P2 STG.E.U8 desc[UR16][R30.64+0x28], R19 ;  /* 0x000028131e00a986 */ /* 0x000fe2000c101110 */
[C---:B------:R-:W-:Y:S02]  /*dc80*/  ISETP.LT.OR P2, PT, R41.reuse, 0x31, !P1 ;  /* 0x000000312900780c */ /* 0x040fe40004f41670 */
[----:B-1----:R-:W-:Y:S01]  /*dc90*/  F2FP.SATFINITE.E5M2.F32.PACK_AB_MERGE_C R15, RZ, R10, RZ ;  /* 0x0000000aff0f723e */ /* 0x002fe200048060ff */
[----:B------:R-:W-:Y:S01]  /*dca0*/  @!P6 STG.E.U8 desc[UR16][R28.64+0x28], R17 ;  /* 0x000028111c00e986 */ /* 0x000fe2000c101110 */
[----:B------:R-:W-:Y:S02]  /*dcb0*/  ISETP.LT.OR P6, PT, R41, 0x32, !P1 ;  /* 0x000000322900780c */ /* 0x000fe40004fc1670 */
[----:B0-----:R-:W-:-:S03]  /*dcc0*/  F2FP.SATFINITE.E5M2.F32.PACK_AB_MERGE_C R13, RZ, R8, RZ ;  /* 0x00000008ff0d723e */ /* 0x001fc600048060ff */
        /* <DEDUP_REMOVED lines=9> */
[----:B------:R4:W-:Y:S01]  /*dd60*/  @!P2 STG.E.U8 desc[UR16][R28.64+0x30], R13 ;  /* 0x0000300d1c00a986 */ /* 0x0009e2000c101110 */
[C---:B------:R-:W-:Y:S02]  /*dd70*/  ISETP.LT.OR P2, PT, R41.reuse, 0x39, !P3 ;  /* 0x000000392900780c */ /* 0x040fe40005f41670 */
[----:B-1----:R-:W-:Y:S01]  /*dd80*/  F2FP.SATFINITE.E5M2.F32.PACK_AB_MERGE_C R9, RZ, R4, RZ ;  /* 0x00000004ff09723e */ /* 0x002fe200048060ff */
[----:B------:R1:W-:Y:S01]  /*dd90*/  @!P6 STG.E.U8 desc[UR16][R30.64+0x38], R11 ;  /* 0x0000380b1e00e986 */ /* 0x0003e2000c101110 */
[C---:B------:R-:W-:Y:S02]  /*dda0*/  ISETP.LT.OR P6, PT, R41.reuse, 0x3a, !P3 ;  /* 0x0000003a2900780c */ /* 0x040fe40005fc1670 */
[----:B0-----:R-:W-:Y:S01]  /*ddb0*/  F2FP.SATFINITE.E5M2.F32.PACK_AB_MERGE_C R7, RZ, R2, RZ ;  /* 0x00000002ff07723e */ /* 0x001fe200048060ff */
[----:B---3--:R-:W-:Y:S02]  /*ddc0*/  FMUL R2, R224, UR20 ;  /* 0x00000014e0027c20 */ /* 0x008fe40008400000 */
[----:B------:R0:W-:Y:S01]  /*ddd0*/  @!P5 STG.E.U8 desc[UR16][R30.64+0x39], R5 ;  /* 0x000039051e00d986 */ /* 0x0001e2000c101110 */
[----:B------:R-:W-:-:S02]  /*dde0*/  ISETP.LT.OR P5, PT, R41, 0x42, !P1 ;  /* 0x000000422900780c */ /* 0x000fc40004fa1670 */
[----:B----4-:R-:W-:Y:S01]  /*ddf0*/  F2FP.SATFINITE.E5M2.F32.PACK_AB_MERGE_C R13, RZ, R3, RZ ;  /* 0x00000003ff0d723e */ /* 0x010fe200048060ff */
[----:B------:R-:W-:Y:S01]  /*de00*/  FMUL R3, R223, UR20 ;  /* 0x00000014df037c20 */ /* 0x000fe20008400000 */
[----:B------:R3:W-:Y:S01]  /*de10*/  @!P2 STG.E.U8 desc[UR16][R28.64+0x38], R9 ;  /* 0x000038091c00a986 */ /* 0x0007e2000c101110 */
[----:B-1----:R-:W-:Y:S01]  /*de20*/  F2FP.SATFINITE.E5M2.F32.PACK_AB_MERGE_C R11, RZ, R0, RZ ;  /* 0x00000000ff0b723e */ /* 0x002fe200048060ff */
[----:B--2---:R-:W-:Y:S01]  /*de30*/  FMUL R0, R220, UR20 ;  /* 0x00000014dc007c20 */ /* 0x004fe20008400000 */
[----:B------:R-:W-:Y:S01]  /*de40*/  ISETP.LT.OR P2, PT, R41, 0x41, !P1 ;  /* 0x000000412900780c */ /* 0x000fe20004f41670 */
[----:B------:R-:W2:Y:S04]  /*de50*/  LDL.LU R223, [R1+0x1c] ;  /* 0x00001c0001df7983 */ /* 0x000ea80000300800 */
[----:B------:R-:W4:Y:S01]  /*de60*/  LDL.LU R221, [R1+0x20] ;  /* 0x0000200001dd7983 */ /* 0x000f220000300800 */
[----:B0-----:R-:W-:-:S03]  /*de70*/  F2FP.SATFINITE.E5M2.F32.PACK_AB_MERGE_C R5, RZ, R3, RZ ;  /* 0x00000003ff05723e */ /* 0x001fc600048060ff */
[----:B------:R-:W4:Y:S01]  /*de80*/  LDL.LU R224, [R1+0x24] ;  /* 0x0000240001e07983 */ /* 0x000f220000300800 */
[----:B------:R-:W-:Y:S01]  /*de90*/  FMUL R3, R226, UR20 ;  /* 0x00000014e2037c20 */ /* 0x000fe20008400000 */
[----:B---3--:R-:W-:Y:S01]  /*dea0*/  F2FP.SATFINITE.E5M2.F32.PACK_AB_MERGE_C R9, RZ, R0, RZ ;  /* 0x00000000ff09723e */ /* 0x008fe200048060ff */
[----:B------:R-:W-:Y:S01]  /*deb0*/  FMUL R0, R225, UR20 ;  /* 0x00000014e1007c20 */ /* 0x000fe20008400000 */
[----:B------:R0:W-:Y:S01]  /*dec0*/  @!P6 STG.E.U8 desc[UR16][R28.64+0x39], R13 ;  /* 0x0000390d1c00e986 */ /* 0x0001e2000c101110 */
[----:B------:R-:W-:-:S03]  /*ded0*/  ISETP.LT.OR P6, PT, R41, 0x41, !P3 ;  /* 0x000000412900780c */ /* 0x000fc60005fc1670 */
[----:B------:R-:W3:Y:S04]  /*dee0*/  LDL.LU R226, [R1+0x28] ;  /* 0x0000280001e27983 */ /* 0x000ee80000300800 */
[----:B------:R-:W3:Y:S01]  /*def0*/  LDL.LU R225, [R1+0x2c] ;  /* 0x00002c0001e17983 */ /* 0x000ee20000300800 */
[----:B0-----:R-:W-:Y:S01]  /*df00*/  F2FP.SATFINITE.E5M2.F32.PACK_AB_MERGE_C R13, RZ, R2, RZ ;  /* 0x00000002ff0d723e */ /* 0x001fe200048060ff */
[----:B------:R-:W-:Y:S02]  /*df10*/  FMUL R2, R227, UR20 ;  /* 0x00000014e3027c20 */ /* 0x000fe40008400000 */
[----:B------:R-:W3:Y:S04]  /*df20*/  LDL.LU R227, [R1+0x30] ;  /* 0x0000300001e37983 */ /* 0x000ee80000300800 */
[----:B------:R-:W-:Y:S01]  /*df30*/  @!P5 STG.E.U8 desc[UR16][R30.64+0x41], R11 ;  /* 0x0000410b1e00d986 */ /* 0x000fe2000c101110 */
[----:B------:R-:W-:-:S03]  /*df40*/  ISETP.LT.OR P5, PT, R41, 0x42, !P3 ;  /* 0x000000422900780c */ /* 0x000fc60005fa1670 */
[----:B------:R0:W-:Y:S01]  /*df50*/  @!P2 STG.E.U8 desc[UR16][R30.64+0x40], R7 ;  /* 0x000040071e00a986 */ /* 0x0001e2000c101110 */
[----:B------:R-:W-:-:S03]  /*df60*/  ISETP.LT.OR P2, PT, R41, 0x49, !P1 ;  /* 0x000000492900780c */ /* 0x000fc60004f41670 */
[----:B------:R1:W-:Y:S01]  /*df70*/  @!P6 STG.E.U8 desc[UR16][R28.64+0x40], R5 ;  /* 0x000040051c00e986 */ /* 0x0003e2000c101110 */
[----:B------:R-:W-:-:S03]  /*df80*/  ISETP.LT.OR P6, PT, R41, 0x4a, !P1 ;  /* 0x0000004a2900780c */ /* 0x000fc60004fc1670 */
[----:B------:R-:W3:Y:S04]  /*df90*/  LDL.LU R220, [R1+0x34] ;  /* 0x0000340001dc7983 */ /* 0x000ee80000300800 */
[----:B------:R1:W-:Y:S01]  /*dfa0*/  @!P5 STG.E.U8 desc[UR16][R28.64+0x41], R9 ;  /* 0x000041091c00d986 */ /* 0x0003e2000c101110 */
[----:B0-----:R-:W-:Y:S01]  /*dfb0*/  F2FP.SATFINITE.E5M2.F32.PACK_AB_MERGE_C R7, RZ, R3, RZ ;  /* 0x00000003ff07723e */ /* 0x001fe200048060ff */
[----:B------:R-:W-:Y:S02]  /*dfc0*/  FMUL R3, R222, UR20 ;  /* 0x00000014de037c20 */ /* 0x000fe40008400000 */
[----:B------:R-:W-:Y:S01]  /*dfd0*/  @!P2 STG.E.U8 desc[UR16][R30.64+0x48], R13 ;  /* 0x0000480d1e00a986 */ /* 0x000fe2000c101110 */
[----:B------:R-:W-:-:S03]  /*dfe0*/  ISETP.LT.OR P2, PT, R41, 0x49, !P3 ;  /* 0x000000492900780c */ /* 0x000fc60005f41670 */
[----:B------:R-:W3:Y:S01]  /*dff0*/  LDL.LU R222, [R1+0x38] ;  /* 0x0000380001de7983 */ /* 0x000ee20000300800 */
[----:B-1----:R-:W-:Y:S02]  /*e000*/  F2FP.SATFINITE.E5M2.F32.PACK_AB_MERGE_C R5, RZ, R0, RZ ;  /* 0x00000000ff05723e */ /* 0x002fe400048060ff */
[----:B------:R-:W-:Y:S02]  /*e010*/  F2FP.SATFINITE.E5M2.F32.PACK_AB_MERGE_C R11, RZ, R2, RZ ;  /* 0x00000002ff0b723e */ /* 0x000fe400048060ff */
[----:B------:R-:W-:Y:S01]  /*e020*/  F2FP.SATFINITE.E5M2.F32.PACK_AB_MERGE_C R9, RZ, R3, RZ ;  /* 0x00000003ff09723e */ /* 0x000fe200048060ff */
[----:B------:R0:W-:Y:S04]  /*e030*/  @!P6 STG.E.U8 desc[UR16][R30.64+0x49], R7 ;  /* 0x000049071e00e986 */ /* 0x0001e8000c101110 */
[----:B------:R1:W-:Y:S01]  /*e040*/  @!P2 STG.E.U8 desc[UR16][R28.64+0x48], R5 ;  /* 0x000048051c00a986 */ /* 0x0003e2000c101110 */
[----:B--2---:R-:W-:-:S03]  /*e050*/  FMUL R0, R223, UR20 ;  /* 0x00000014df007c20 */ /* 0x004fc60008400000 */
[----:B------:R-:W2:Y:S01]  /*e060*/  LDL.LU R223, [R1+0x3c] ;  /* 0x00003c0001df7983 */ /* 0x000ea20000300800 */
[----:B----4-:R-:W-:Y:S01]  /*e070*/  FMUL R2, R221, UR20 ;  /* 0x00000014dd027c20 */ /* 0x010fe20008400000 */
[----:B0-----:R-:W-:Y:S01]  /*e080*/  F2FP.SATFINITE.E5M2.F32.PACK_AB_MERGE_C R7, RZ, R0, RZ ;  /* 0x00000000ff07723e */ /* 0x001fe200048060ff */
[----:B------:R-:W-:Y:S02]  /*e090*/  FMUL R3, R224, UR20 ;  /* 0x00000014e0037c20 */ /* 0x000fe40008400000 */
[----:B------:R-:W4:Y:S01]  /*e0a0*/  LDL.LU R224, [R1+0x40] ;  /* 0x0000400001e07983 */ /* 0x000f220000300800 */
[----:B------:R-:W-:Y:S02]  /*e0b0*/  F2FP.SATFINITE.E5M2.F32.PACK_AB_MERGE_C R13, RZ, R2, RZ ;  /* 0x00000002ff0d723e */ /* 0x000fe400048060ff */
[----:B-1----:R-:W-:Y:S01]  /*e0c0*/  F2FP.SATFINITE.E5M2.F32.PACK_AB_MERGE_C R5, RZ, R3, RZ ;  /* 0x00000003ff05723e */ /* 0x002fe200048060ff */
[----:B---3--:R-:W-:Y:S02]  /*e0d0*/  FMUL R0, R226, UR20 ;  /* 0x00000014e2007c20 */ /* 0x008fe40008400000 */
[----:B------:R-:W3:Y:S01]  /*e0e0*/  LDL.LU R226, [R1+0x44] ;  /* 0x0000440001e27983 */ /* 0x000ee20000300800 */
[----:B------:R-:W-:-:S03]  /*e0f0*/  FMUL R2, R225, UR20 ;  /* 0x00000014e1027c20 */ /* 0x000fc60008400000 */
[----:B------:R-:W3:Y:S01]  /*e100*/  LDL.LU R225, [R1+0x48] ;  /* 0x0000480001e17983 */ /* 0x000ee20000300800 */
[----:B------:R-:W-:-:S03]  /*e110*/  FMUL R3, R227, UR20 ;  /* 0x00000014e3037c20 */ /* 0x000fc60008400000 */
[----:B------:R-:W3:Y:S01]  /*e120*/  LDL.LU R227, [R1+0x4c] ;  /* 0x00004c0001e37983 */ /* 0x000ee20000300800 */
[C---:B------:R-:W-:Y:S02]  /*e130*/  ISETP.LT.OR P5, PT, R41.reuse, 0x4a, !P3 ;  /* 0x0000004a2900780c */ /* 0x040fe40005fa1670 */
[C---:B------:R-:W-:Y:S01]  /*e140*/  ISETP.LT.OR P6, PT, R41.reuse, 0x51, !P1 ;  /* 0x000000512900780c */ /* 0x040fe20004fc1670 */
[----:B------:R-:W3:Y:S01]  /*e150*/  LDL.LU R219, [R1+0x50] ;  /* 0x0000500001db7983 */ /* 0x000ee20000300800 */
[----:B------:R-:W-:-:S03]  /*e160*/  ISETP.LT.OR P2, PT, R41, 0x51, !P3 ;  /* 0x000000512900780c */ /* 0x000fc60005f41670 */
[----:B------:R-:W3:Y:S04]  /*e170*/  LDL.LU R218, [R1+0x54] ;  /* 0x0000540001da7983 */ /* 0x000ee80000300800 */
[----:B------:R-:W3:Y:S04]  /*e180*/  LDL.LU R221, [R1+0x58] ;  /* 0x0000580001dd7983 */ /* 0x000ee80000300800 */
[----:B------:R0:W-:Y:S01]  /*e190*/  @!P5 STG.E.U8 desc[UR16][R28.64+0x49], R11 ;  /* 0x0000490b1c00d986 */ /* 0x0001e2000c101110 */
[----:B------:R-:W-:-:S03]  /*e1a0*/  ISETP.LT.OR P5, PT, R41, 0x52, !P1 ;  /* 0x000000522900780c */ /* 0x000fc60004fa1670 */
[----:B------:R1:W-:Y:S01]  /*e1b0*/  @!P6 STG.E.U8 desc[UR16][R30.64+0x50], R9 ;  /* 0x000050091e00e986 */ /* 0x0003e2000c101110 */
[----:B------:R-:W-:Y:S02]  /*e1c0*/  ISETP.LT.OR P6, PT, R41, 0x52, !P3 ;  /* 0x000000522900780c */ /* 0x000fe40005fc1670 */
[----:B0-----:R-:W-:-:S07]  /*e1d0*/  F2FP.SATFINITE.E5M2.F32.PACK_AB_MERGE_C R11, RZ, R2, RZ ;  /* 0x00000002ff0b723e */ /* 0x001fce00048060ff */
[----:B------:R0:W-:Y:S01]  /*e1e0*/  @!P5 STG.E.U8 desc[UR16][R30.64+0x51], R7 ;  /* 0x000051071e00d986 */ /* 0x0001e2000c101110 */
[C---:B------:R-:W-:Y:S02]  /*e1f0*/  ISETP.LT.OR P5, PT, R41.reuse, 0x5a, !P1 ;  /* 0x0000005a2900780c */ /* 0x040fe40004fa1670 */
[----:B-1----:R-:W-:Y:S01]  /*e200*/  F2FP.SATFINITE.E5M2.F32.PACK_AB_MERGE_C R9, RZ, R0, RZ ;  /* 0x00000000ff09723e */ /* 0x002fe200048060ff */
[----:B------:R-:W-:Y:S01]  /*e210*/  @!P2 STG.E.U8 desc[UR16][R28.64+0x50], R13 ;  /* 0x0000500d1c00a986 */ /* 0x000fe2000c101110 */
[C---:B------:R-:W-:Y:S01]  /*e220*/  ISETP.LT.OR P2, PT, R41.reuse, 0x59, !P1 ;  /* 0x000000592900780c */ /* 0x040fe20004f41670 */
[----:B------:R-:W-:Y:S01]  /*e230*/  FMUL R0, R220, UR20 ;  /* 0x00000014dc007c20 */ /* 0x000fe20008400000 */
[----:B------:R-:W-:Y:S01]  /*e240*/  FMUL R2, R222, UR20 ;  /* 0x00000014de027c20 */ /* 0x000fe20008400000 */
[----:B------:R1:W-:Y:S01]  /*e250*/  @!P6 STG.E.U8 desc[UR16][R28.64+0x51], R5 ;  /* 0x000051051c00e986 */ /* 0x0003e2000c101110 */
[----:B------:R-:W-:-:S03]  /*e260*/  ISETP.LT.OR P6, PT, R41, 0x59, !P3 ;  /* 0x000000592900780c */ /* 0x000fc60005fc1670 */
[----:B------:R-:W3:Y:S04]  /*e270*/  LDL.LU R220, [R1+0x5c] ;  /* 0x00005c0001dc7983 */ /* 0x000ee80000300800 */
[----:B------:R-:W3:Y:S01]  /*e280*/  LDL.LU R222, [R1+0x60] ;  /* 0x0000600001de7983 */ /* 0x000ee20000300800 */
[----:B0-----:R-:W-:Y:S02]  /*e290*/  F2FP.SATFINITE.E5M2.F32.PACK_AB_MERGE_C R7, RZ, R3, RZ ;  /* 0x00000003ff07723e */ /* 0x001fe400048060ff */
[----:B-1----:R-:W-:Y:S01]  /*e2a0*/  F2FP.SATFINITE.E5M2.F32.PACK_AB_MERGE_C R5, RZ, R0, RZ ;  /* 0x00000000ff05723e */ /* 0x002fe200048060ff */
[----:B------:R0:W-:Y:S01]  /*e2b0*/  @!P2 STG.E.U8 desc[UR16][R30.64+0x58], R9 ;  /* 0x000058091e00a986 */ /* 0x0001e2000c101110 */
[----:B------:R-:W-:-:S03]  /*e2c0*/  F2FP.SATFINITE.E5M2.F32.PACK_AB_MERGE_C R13, RZ, R2, RZ ;  /* 0x00000002ff0d723e */ /* 0x000fc600048060ff */
[----:B------:R-:W-:Y:S04]  /*e2d0*/  @!P5 STG.E.U8 desc[UR16][R30.64+0x59], R11 ;  /* 0x0000590b1e00d986 */ /* 0x000fe8000c101110 */
[----:B------:R1:W-:Y:S01]  /*e2e0*/  @!P6 STG.E.U8 desc[UR16][R28.64+0x58], R7 ;  /* 0x000058071c00e986 */ /* 0x0003e2000c101110 */
[----:B--2---:R-:W-:-:S03]  /*e2f0*/  FMUL R3, R223, UR20 ;  /* 0x00000014df037c20 */ /* 0x004fc60008400000 */
[----:B------:R-:W2:Y:S01]  /*e300*/  LDL.LU R223, [R1+0x64] ;  /* 0x0000640001df7983 */ /* 0x000ea20000300800 */
[----:B----4-:R-:W-:Y:S01]  /*e310*/  FMUL R0, R224, UR20 ;  /* 0x00000014e0007c20 */ /* 0x010fe20008400000 */
[----:B0-----:R-:W-:Y:S02]  /*e320*/  F2FP.SATFINITE.E5M2.F32.PACK_AB_MERGE_C R9, RZ, R3, RZ ;  /* 0x00000003ff09723e */ /* 0x001fe400048060ff */
[----:B------:R-:W4:Y:S02]  /*e330*/  LDL.LU R224, [R1+0x68] ;  /* 0x0000680001e07983 */ /* 0x000f240000300800 */
        /* <DEDUP_REMOVED lines=8> */
[C---:B------:R-:W-:Y:S02]  /*e3c0*/  ISETP.LT.OR P2, PT, R41.reuse, 0x61, !P1 ;  /* 0x000000612900780c */ /* 0x040fe40004f41670 */
[----:B------:R-:W-:-:S09]  /*e3d0*/  ISETP.LT.OR P6, PT, R41, 0x62, !P1 ;  /* 0x000000622900780c */ /* 0x000fd20004fc1670 */
[----:B------:R0:W-:Y:S01]  /*e3e0*/  @!P5 STG.E.U8 desc[UR16][R28.64+0x59], R5 ;  /* 0x000059051c00d986 */ /* 0x0001e2000c101110 */
[----:B------:R-:W-:-:S03]  /*e3f0*/  ISETP.LT.OR P5, PT, R41, 0x62, !P3 ;  /* 0x000000622900780c */ /* 0x000fc60005fa1670 */
[----:B------:R-:W-:Y:S01]  /*e400*/  @!P2 STG.E.U8 desc[UR16][R30.64+0x60], R13 ;  /* 0x0000600d1e00a986 */ /* 0x000fe2000c101110 */
[----:B------:R-:W-:-:S03]  /*e410*/  ISETP.LT.OR P2, PT, R41, 0x61, !P3 ;  /* 0x000000612900780c */ /* 0x000fc60005f41670 */
[----:B------:R1:W-:Y:S01]  /*e420*/  @!P6 STG.E.U8 desc[UR16][R30.64+0x61], R9 ;  /* 0x000061091e00e986 */ /* 0x0003e2000c101110 */
[----:B------:R-:W-:Y:S02]  /*e430*/  ISETP.LT.OR P6, PT, R41, 0x69, !P1 ;  /* 0x000000692900780c */ /* 0x000fe40004fc1670 */
[----:B------:R-:W-:Y:S02]  /*e440*/  F2FP.SATFINITE.E5M2.F32.PACK_AB_MERGE_C R11, RZ, R2, RZ ;  /* 0x00000002ff0b723e */ /* 0x000fe400048060ff */
[----:B0-----:R-:W-:-:S03]  /*e450*/  F2FP.SATFINITE.E5M2.F32.PACK_AB_MERGE_C R5, RZ, R3, RZ ;  /* 0x00000003ff05723e */ /* 0x001fc600048060ff */
[----:B------:R-:W-:Y:S01]  /*e460*/  @!P5 STG.E.U8 desc[UR16][R28.64+0x61], R11 ;  /* 0x0000610b1c00d986 */ /* 0x000fe2000c101110 */
[----:B------:R-:W-:-:S03]  /*e470*/  ISETP.LT.OR P5, PT, R41, 0x6a, !P1 ;  /* 0x0000006a2900780c */ /* 0x000fc60004fa1670 */
[----:B------:R0:W-:Y:S01]  /*e480*/  @!P2 STG.E.U8 desc[UR16][R28.64+0x60], R7 ;  /* 0x000060071c00a986 */ /* 0x0001e2000c101110 */
[----:B------:R-:W-:-:S03]  /*e490*/  ISETP.LT.OR P2, PT, R41, 0x69, !P3 ;  /* 0x000000692900780c */ /* 0x000fc60005f41670 */
[----:B------:R0:W-:Y:S01]  /*e4a0*/  @!P6 STG.E.U8 desc[UR16][R30.64+0x68], R5 ;  /* 0x000068051e00e986 */ /* 0x0001e2000c101110 */
[----:B------:R-:W-:Y:S01]  /*e4b0*/  ISETP.LT.OR P6, PT, R41, 0x6a, !P3 ;  /* 0x0000006a2900780c */ /* 0x000fe20005fc1670 */
[----:B------:R-:W-:Y:S01]  /*e4c0*/  FMUL R2, R219, UR20 ;  /* 0x00000014db027c20 */ /* 0x000fe20008400000 */
[----:B------:R-:W-:Y:S01]  /*e4d0*/  FMUL R3, R218, UR20 ;  /* 0x00000014da037c20 */ /* 0x000fe20008400000 */
[----:B-1----:R-:W-:-:S03]  /*e4e0*/  F2FP.SATFINITE.E5M2.F32.PACK_AB_MERGE_C R9, RZ, R0, RZ ;  /* 0x00000000ff09723e */ /* 0x002fc600048060ff */
[----:B------:R-:W-:Y:S02]  /*e4f0*/  F2FP.SATFINITE.E5M2.F32.PACK_AB_MERGE_C R13, RZ, R2, RZ ;  /* 0x00000002ff0d723e */ /* 0x000fe400048060ff */
[----:B0-----:R-:W-:Y:S01]  /*e500*/  F2FP.SATFINITE.E5M2.F32.PACK_AB_MERGE_C R7, RZ, R3, RZ ;  /* 0x00000003ff07723e */ /* 0x001fe200048060ff */
[----:B------:R0:W-:Y:S01]  /*e510*/  @!P5 STG.E.U8 desc[UR16][R30.64+0x69], R9 ;  /* 0x000069091e00d986 */ /* 0x0001e2000c101110 */
[----:B------:R-:W-:-:S03]  /*e520*/  ISETP.LT.OR P5, PT, R41, 0x71, !P3 ;  /* 0x000000712900780c */ /* 0x000fc60005fa1670 */
[----:B------:R-:W-:Y:S01]  /*e530*/  @!P2 STG.E.U8 desc[UR16][R28.64+0x68], R13 ;  /* 0x0000680d1c00a986 */ /* 0x000fe2000c101110 */
[----:B------:R-:W-:-:S03]  /*e540*/  ISETP.LT.OR P2, PT, R41, 0x71, !P1 ;  /* 0x000000712900780c */ /* 0x000fc60004f41670 */
[----:B------:R1:W-:Y:S01]  /*e550*/  @!P6 STG.E.U8 desc[UR16][R28.64+0x69], R7 ;  /* 0x000069071c00e986 */ /* 0x0003e2000c101110 */
[----:B------:R-:W-:Y:S01]  /*e560*/  ISETP.LT.OR P6, PT, R41, 0x72, !P1 ;  /* 0x000000722900780c */ /* 0x000fe20004fc1670 */
[----:B------:R-:W-:Y:S01]  /*e570*/  FMUL R0, R221, UR20 ;  /* 0x00000014dd007c20 */ /* 0x000fe20008400000 */
[----:B------:R-:W-:Y:S01]  /*e580*/  FMUL R2, R220, UR20 ;  /* 0x00000014dc027c20 */ /* 0x000fe20008400000 */
[----:B------:R-:W-:-:S03]  /*e590*/  FMUL R3, R222, UR20 ;  /* 0x00000014de037c20 */ /* 0x000fc60008400000 */
[----:B------:R-:W-:Y:S02]  /*e5a0*/  F2FP.SATFINITE.E5M2.F32.PACK_AB_MERGE_C R5, RZ, R0, RZ ;  /* 0x00000000ff05723e */ /* 0x000fe400048060ff */
[----:B------:R-:W-:Y:S02]  /*e5b0*/  F2FP.SATFINITE.E5M2.F32.PACK_AB_MERGE_C R11, RZ, R2, RZ ;  /* 0x00000002ff0b723e */ /* 0x000fe400048060ff */
[----:B0-----:R-:W-:Y:S01]  /*e5c0*/  F2FP.SATFINITE.E5M2.F32.PACK_AB_MERGE_C R9, RZ, R3, RZ ;  /* 0x00000003ff09723e */ /* 0x001fe200048060ff */
[----:B------:R-:W-:Y:S01]  /*e5d0*/  @!P2 STG.E.U8 desc[UR16][R30.64+0x70], R5 ;  /* 0x000070051e00a986 */ /* 0x000fe2000c101110 */
[----:B------:R-:W-:-:S03]  /*e5e0*/  ISETP.LT.OR P2, PT, R41, 0x79, !P1 ;  /* 0x000000792900780c */ /* 0x000fc60004f41670 */
[----:B------:R0:W-:Y:S01]  /*e5f0*/  @!P6 STG.E.U8 desc[UR16][R30.64+0x71], R11 ;  /* 0x0000710b1e00e986 */ /* 0x0001e2000c101110 */
[C---:B------:R-:W-:Y:S02]  /*e600*/  ISETP.LT.OR P6, PT, R41.reuse, 0x72, !P3 ;  /* 0x000000722900780c */ /* 0x040fe40005fc1670 */
[C---:B------:R-:W-:Y:S01]  /*e610*/  ISETP.LT.OR P1, PT, R41.reuse, 0x7a, !P1 ;  /* 0x0000007a2900780c */ /* 0x040fe20004f21670 */
[----:B------:R0:W-:Y:S01]  /*e620*/  @!P5 STG.E.U8 desc[UR16][R28.64+0x70], R9 ;  /* 0x000070091c00d986 */ /* 0x0001e2000c101110 */
[C---:B------:R-:W-:Y:S02]  /*e630*/  ISETP.LT.OR P5, PT, R41.reuse, 0x79, !P3 ;  /* 0x000000792900780c */ /* 0x040fe40005fa1670 */
[----:B------:R-:W-:Y:S01]  /*e640*/  ISETP.LT.OR P3, PT, R41, 0x7a, !P3 ;  /* 0x0000007a2900780c */ /* 0x000fe20005f61670 */
[----:B--2---:R-:W-:Y:S01]  /*e650*/  FMUL R0, R223, UR20 ;  /* 0x00000014df007c20 */ /* 0x004fe20008400000 */
[----:B----4-:R-:W-:-:S04]  /*e660*/  FMUL R2, R224, UR20 ;  /* 0x00000014e0027c20 */ /* 0x010fc80008400000 */
[----:B-1----:R-:W-:Y:S01]  /*e670*/  F2FP.SATFINITE.E5M2.F32.PACK_AB_MERGE_C R7, RZ, R0, RZ ;  /* 0x00000000ff07723e */ /* 0x002fe200048060ff */
[----:B---3--:R-:W-:Y:S01]  /*e680*/  FMUL R3, R226, UR20 ;  /* 0x00000014e2037c20 */ /* 0x008fe20008400000 */
[----:B------:R-:W-:Y:S01]  /*e690*/  FMUL R4, R225, UR20 ;  /* 0x00000014e1047c20 */ /* 0x000fe20008400000 */
[----:B0-----:R-:W-:-:S03]  /*e6a0*/  F2FP.SATFINITE.E5M2.F32.PACK_AB_MERGE_C R11, RZ, R2, RZ ;  /* 0x00000002ff0b723e */ /* 0x001fc600048060ff */
[----:B------:R-:W-:Y:S01]  /*e6b0*/  F2FP.SATFINITE.E5M2.F32.PACK_AB_MERGE_C R3, RZ, R3, RZ ;  /* 0x00000003ff03723e */ /* 0x000fe200048060ff */
[----:B------:R-:W-:Y:S01]  /*e6c0*/  FMUL R5, R227, UR20 ;  /* 0x00000014e3057c20 */ /* 0x000fe20008400000 */
[----:B------:R-:W-:Y:S01]  /*e6d0*/  F2FP.SATFINITE.E5M2.F32.PACK_AB_MERGE_C R9, RZ, R4, RZ ;  /* 0x00000004ff09723e */ /* 0x000fe200048060ff */
[----:B------:R0:W-:Y:S03]  /*e6e0*/  @!P6 STG.E.U8 desc[UR16][R28.64+0x71], R7 ;  /* 0x000071071c00e986 */ /* 0x0001e6000c101110 */
[----:B------:R-:W-:Y:S01]  /*e6f0*/  F2FP.SATFINITE.E5M2.F32.PACK_AB_MERGE_C R5, RZ, R5, RZ ;  /* 0x00000005ff05723e */ /* 0x000fe200048060ff */
[----:B------:R0:W-:Y:S04]  /*e700*/  @!P2 STG.E.U8 desc[UR16][R30.64+0x78], R11 ;  /* 0x0000780b1e00a986 */ /* 0x0001e8000c101110 */
[----:B------:R0:W-:Y:S04]  /*e710*/  @!P1 STG.E.U8 desc[UR16][R30.64+0x79], R3 ;  /* 0x000079031e009986 */ /* 0x0001e8000c101110 */
[----:B------:R0:W-:Y:S04]  /*e720*/  @!P5 STG.E.U8 desc[UR16][R28.64+0x78], R9 ;  /* 0x000078091c00d986 */ /* 0x0001e8000c101110 */
[----:B------:R0:W-:Y:S02]  /*e730*/  @!P3 STG.E.U8 desc[UR16][R28.64+0x79], R5 ;  /* 0x000079051c00b986 */ /* 0x0001e4000c101110 */
.L_x_296:
[----:B------:R-:W-:Y:S05]  /*e740*/  BSYNC B0 ;  /* 0x0000000000007941 */ /* 0x000fea0003800000 */
.L_x_38:
[----:B0-----:R-:W2:Y:S04]  /*e750*/  LDL.LU R3, [R1+0x7c] ;  /* 0x00007c0001037983 */ /* 0x001ea80000300800 */
[----:B-----5:R-:W2:Y:S01]  /*e760*/  LDL.LU R2, [R1+0x80] ;  /* 0x0000800001027983 */ /* 0x020ea20000300800 */
[----:B------:R-:W-:Y:S01]  /*e770*/  ULDC UR6, c[0x0][0xc] ;  /* 0x0000030000067ab9 */ /* 0x000fe20000000800 */
[----:B------:R-:W-:Y:S01]  /*e780*/  ULDC UR7, c[0x0][0x10] ;  /* 0x0000040000077ab9 */ /* 0x000fe20000000800 */
[----:B------:R-:W2:Y:S01]  /*e790*/  LDC R5, c[0x0][0x14] ;  /* 0x00000500ff057b82 */ /* 0x000ea20000000800 */
[----:B------:R-:W-:Y:S01]  /*e7a0*/  UIMAD.WIDE.U32 UR6, UR6, UR7, URZ ;  /* 0x00000007060672a5 */ /* 0x000fe2000f8e003f */
[----:B------:R-:W-:Y:S01]  /*e7b0*/  PRMT R0, RZ, 0x7610, R0 ;  /* 0x00007610ff007816 */ /* 0x000fe20000000000 */
[----:B------:R-:W-:-:S04]  /*e7c0*/  UMOV UR22, 0xffffffff ;  /* 0xffffffff00167882 */ /* 0x000fc80000000000 */
[----:B--2---:R-:W-:-:S04]  /*e7d0*/  IMAD.WIDE.U32 R2, R5, UR6, R2 ;  /* 0x0000000605027c25 */ /* 0x004fc8000f8e0002 */
[----:B------:R-:W-:Y:S01]  /*e7e0*/  IMAD R5, R5, UR7, RZ ;  /* 0x0000000705057c24 */ /* 0x000fe2000f8e02ff */
[----:B------:R-:W-:Y:S01]  /*e7f0*/  ULDC.64 UR6, c[0x0][0x650] ;  /* 0x0001940000067ab9 */ /* 0x000fe20000000a00 */
[----:B------:R-:W-:Y:S01]  /*e800*/  IMAD.MOV.U32 R19, RZ, RZ, R2 ;  /* 0x000000ffff137224 */ /* 0x000fe200078e0002 */
[----:B------:R-:W-:Y:S01]  /*e810*/  ISETP.GE.U32.AND P1, PT, R2, UR6, PT ;  /* 0x0000000602007c0c */ /* 0x000fe2000bf26070 */
[----:B------:R-:W-:Y:S02]  /*e820*/  IMAD.IADD R22, R3, 0x1, R5 ;  /* 0x0000000103167824 */ /* 0x000fe400078e0205 */
[----:B------:R-:W-:-:S03]  /*e830*/  IMAD.MOV.U32 R2, RZ, RZ, -0x1 ;  /* 0xffffffffff027424 */ /* 0x000fc600078e00ff */
[----:B------:R0:W-:Y:S01]  /*e840*/  STL [R1+0x7c], R22 ;  /* 0x00007c1601007387 */ /* 0x0001e20000100800 */
[----:B------:R-:W-:-:S03]  /*e850*/  ISETP.GE.U32.AND.EX P1, PT, R22, UR7, PT, P1 ;  /* 0x0000000716007c0c */ /* 0x000fc6000bf26110 */
[----:B------:R0:W-:Y:S04]  /*e860*/  STL [R1+0x80], R19 ;  /* 0x0000801301007387 */ /* 0x0001e80000100800 */
[----:B------:R0:W-:Y:S06]  /*e870*/  STL [R1+0x84], R2 ;  /* 0x0000840201007387 */ /* 0x0001ec0000100800 */
[----:B------:R-:W-:Y:S05]  /*e880*/  @P1 BRA `(.L_x_297) ;  /* 0x00000004006c1947 */ /* 0x000fea0003800000 */
[----:B------:R-:W2:Y:S01]  /*e890*/  S2R R14, SR_CTAID.X ;  /* 0x00000000000e7919 */ /* 0x000ea20000002500 */
[----:B------:R-:W5:Y:S01]  /*e8a0*/  LDC.64 R8, c[0x0][0x628] ;  /* 0x00018a00ff087b82 */ /* 0x000f620000000a00 */
[----:B------:R-:W-:Y:S01]  /*e8b0*/  ULDC UR6, c[0x0][0x150] ;  /* 0x0000540000067ab9 */ /* 0x000fe20000000800 */
[----:B------:R-:W-:Y:S01]  /*e8c0*/  IMAD.MOV.U32 R6, RZ, RZ, R19 ;  /* 0x000000ffff067224 */ /* 0x000fe200078e0013 */
[----:B------:R-:W0:Y:S01]  /*e8d0*/  S2R R16, SR_CTAID.Y ;  /* 0x0000000000107919 */ /* 0x000e220000002600 */
[----:B------:R-:W-:-:S04]  /*e8e0*/  IMAD.MOV.U32 R7, RZ, RZ, R22 ;  /* 0x000000ffff077224 */ /* 0x000fc800078e0016 */
[----:B------:R-:W0:Y:S08]  /*e8f0*/  LDC R17, c[0x0][0x144] ;  /* 0x00005100ff117b82 */ /* 0x000e300000000800 */
[----:B------:R-:W0:Y:S08]  /*e900*/  LDC R10, c[0x0][0x630] ;  /* 0x00018c00ff0a7b82 */ /* 0x000e300000000800 */
[----:B------:R-:W0:Y:S01]  /*e910*/  LDC.64 R12, c[0x0][0x620] ;  /* 0x00018800ff0c7b82 */ /* 0x000e220000000a00 */
[----:B-----5:R-:W-:-:S04]  /*e920*/  ISETP.NE.U32.AND P1, PT, R8, RZ, PT ;  /* 0x000000ff0800720c */ /* 0x020fc80003f25070 */
[----:B------:R-:W-:Y:S02]  /*e930*/  ISETP.NE.AND.EX P1, PT, R9, RZ, PT, P1 ;  /* 0x000000ff0900720c */ /* 0x000fe40003f25310 */
[----:B--2---:R-:W-:-:S05]  /*e940*/  I2FP.F32.U32 R0, R14 ;  /* 0x0000000e00007245 */ /* 0x004fca0000201000 */
[----:B------:R-:W-:-:S04]  /*e950*/  FMUL R0, R0, UR6 ;  /* 0x0000000600007c20 */ /* 0x000fc80008400000 */
[----:B------:R2:W0:Y:S02]  /*e960*/  F2I.U32.TRUNC.NTZ R15, R0 ;  /* 0x00000000000f7305 */ /* 0x000424000020f000 */
[----:B------:R-:W-:Y:S05]  /*e970*/  @!P1 BRA `(.L_x_298) ;  /* 0x0000000000289947 */ /* 0x000fea0003800000 */
[----:B--2---:R-:W2:Y:S02]  /*e980*/  LDC R0, c[0x0][0x634] ;  /* 0x00018d00ff007b82 */ /* 0x004ea40000000800 */
[----:B--2---:R-:W-:-:S05]  /*e990*/  IADD3 R7, P1, R19, R0, RZ ;  /* 0x0000000013077210 */ /* 0x004fca0007f3e0ff */
[----:B------:R-:W-:-:S04]  /*e9a0*/  IMAD.X R11, RZ, RZ, R22, P1 ;  /* 0x000000ffff0b7224 */ /* 0x000fc800008e0616 */
[----:B0-----:R-:W-:-:S04]  /*e9b0*/  IMAD.WIDE.U32 R2, R11, R8, RZ ;  /* 0x000000080b027225 */ /* 0x001fc800078e00ff */
[----:B------:R-:W-:-:S04]  /*e9c0*/  IMAD.WIDE.U32 R4, P1, R7, R9, R2 ;  /* 0x0000000907047225 */ /* 0x000fc80007820002 */
[----:B------:R-:W-:-:S04]  /*e9d0*/  IMAD.WIDE.U32 R2, R7, R8, RZ ;  /* 0x0000000807027225 */ /* 0x000fc800078e00ff */
[----:B------:R-:W-:Y:S01]  /*e9e0*/  IMAD.X R7, RZ, RZ, RZ, P1 ;  /* 0x000000ffff077224 */ /* 0x000fe200008e06ff */
[----:B------:R-:W-:Y:S01]  /*e9f0*/  IADD3 RZ, P1, R3, R4, RZ ;  /* 0x0000000403ff7210 */ /* 0x000fe20007f3e0ff */
[----:B------:R-:W-:-:S04]  /*ea00*/  IMAD.MOV.U32 R6, RZ, RZ, R5 ;  /* 0x000000ffff067224 */ /* 0x000fc800078e0005 */
[----:B------:R-:W-:-:S08]  /*ea10*/  IMAD.WIDE.U32.X R6, R11, R9, R6, P1 ;  /* 0x000000090b067225 */ /* 0x000fd000008e0406 */
.L_x_298:
[-CC-:B01----:R-:W-:Y:S01]  /*ea20*/  SHF.R.U64 R24, R6, R10.reuse, R7.reuse ;  /* 0x0000000a06187219 */ /* 0x183fe20000001207 */
[----:B------:R-:W0:Y:S01]  /*ea30*/  LDC.64 R20, c[0x0][0x640] ;  /* 0x00019000ff147b82 */ /* 0x000e220000000a00 */
[----:B--2---:R-:W-:Y:S01]  /*ea40*/  SHF.R.U32.HI R0, RZ, R10, R7 ;  /* 0x0000000aff007219 */ /* 0x004fe20000011607 */
[----:B------:R-:W-:Y:S01]  /*ea50*/  IMAD.MOV.U32 R2, RZ, RZ, R19 ;  /* 0x000000ffff027224 */ /* 0x000fe200078e0013 */
[----:B------:R-:W-:Y:S01]  /*ea60*/  IADD3 R5, P1, RZ, -R24, RZ ;  /* 0x80000018ff057210 */ /* 0x000fe20007f3e0ff */
[----:B------:R-:W-:Y:S01]  /*ea70*/  IMAD.MOV R15, RZ, RZ, -R15 ;  /* 0x000000ffff0f7224 */ /* 0x000fe200078e0a0f */
[----:B------:R-:W-:Y:S01]  /*ea80*/  ULDC UR6, c[0x0][0x154] ;  /* 0x0000550000067ab9 */ /* 0x000fe20000000800 */
[----:B------:R-:W-:Y:S02]  /*ea90*/  IMAD.MOV.U32 R7, RZ, RZ, 0x1 ;  /* 0x00000001ff077424 */ /* 0x000fe400078e00ff */
[----:B------:R-:W1:Y:S01]  /*eaa0*/  LDC R4, c[0x0][0x618] ;  /* 0x00018600ff047b82 */ /* 0x000e620000000800 */
[----:B------:R-:W-:-:S02]  /*eab0*/  IMAD.X R3, RZ, RZ, ~R0, P1 ;  /* 0x000000ffff037224 */ /* 0x000fc400008e0e00 */
[----:B------:R-:W-:Y:S02]  /*eac0*/  IMAD R15, R17, R15, R14 ;  /* 0x0000000f110f7224 */ /* 0x000fe400078e020e */
[-C--:B------:R-:W-:Y:S02]  /*ead0*/  IMAD R0, R3, R12.reuse, RZ ;  /* 0x0000000c03007224 */ /* 0x080fe400078e02ff */
[----:B------:R-:W-:Y:S01]  /*eae0*/  IMAD.MOV.U32 R3, RZ, RZ, R22 ;  /* 0x000000ffff037224 */ /* 0x000fe200078e0016 */
[----:B------:R-:W2:Y:S01]  /*eaf0*/  LDC R6, c[0x0][0x608] ;  /* 0x00018200ff067b82 */ /* 0x000ea20000000800 */
[----:B------:R-:W-:-:S04]  /*eb00*/  IMAD.WIDE.U32 R2, R5, R12, R2 ;  /* 0x0000000c05027225 */ /* 0x000fc800078e0002 */
[----:B------:R-:W-:-:S03]  /*eb10*/  IMAD R5, R5, R13, R0 ;  /* 0x0000000d05057224 */ /* 0x000fc600078e0200 */
[----:B------:R-:W5:Y:S01]  /*eb20*/  LDC R18, c[0x0][0x658] ;  /* 0x00019600ff127b82 */ /* 0x000f620000000800 */
[----:B------:R-:W-:Y:S01]  /*eb30*/  I2FP.F32.U32 R0, R16 ;  /* 0x0000001000007245 */ /* 0x000fe20000201000 */
[----:B------:R-:W-:Y:S01]  /*eb40*/  IMAD.IADD R3, R3, 0x1, R5 ;  /* 0x0000000103037824 */ /* 0x000fe200078e0205 */
[----:B0-----:R-:W-:Y:S01]  /*eb50*/  ISETP.NE.U32.AND P1, PT, R20, RZ, PT ;  /* 0x000000ff1400720c */ /* 0x001fe20003f25070 */
[----:B------:R-:W-:Y:S02]  /*eb60*/  IMAD.MOV.U32 R5, RZ, RZ, -0x1 ;  /* 0xffffffffff057424 */ /* 0x000fe400078e00ff */
[----:B------:R-:W-:Y:S02]  /*eb70*/  FMUL R0, R0, UR6 ;  /* 0x0000000600007c20 */ /* 0x000fe40008400000 */
[----:B------:R-:W0:Y:S01]  /*eb80*/  LDC R13, c[0x0][0x148] ;  /* 0x00005200ff0d7b82 */ /* 0x000e220000000800 */
[----:B-1----:R-:W-:Y:S01]  /*eb90*/  SHF.R.U64 R10, R2, R4, R3 ;  /* 0x00000004020a7219 */ /* 0x002fe20000001203 */
[----:B------:R1:W0:Y:S01]  /*eba0*/  F2I.U32.TRUNC.NTZ R12, R0 ;  /* 0x00000000000c7305 */ /* 0x000222000020f000 */
[----:B------:R-:W-:-:S02]  /*ebb0*/  ISETP.NE.AND.EX P1, PT, R21, RZ, PT, P1 ;  /* 0x000000ff1500720c */ /* 0x000fc40003f25310 */
[----:B------:R-:W-:-:S03]  /*ebc0*/  SHF.R.U32.HI R3, RZ, R4, R3 ;  /* 0x00000004ff037219 */ /* 0x000fc60000011603 */
[----:B------:R-:W0:Y:S01]  /*ebd0*/  LDC R14, c[0x0][0x600] ;  /* 0x00018000ff0e7b82 */ /* 0x000e220000000800 */
[-CC-:B--2---:R-:W-:Y:S02]  /*ebe0*/  SHF.R.U64 R8, R10, R6.reuse, R3.reuse ;  /* 0x000000060a087219 */ /* 0x184fe40000001203 */
[----:B------:R-:W-:-:S05]  /*ebf0*/  SHF.R.U32.HI R3, RZ, R6, R3 ;  /* 0x00000006ff037219 */ /* 0x000fca0000011603 */
[----:B------:R-:W2:Y:S01]  /*ec00*/  LDC R19, c[0x0][0x648] ;  /* 0x00019200ff137b82 */ /* 0x000ea20000000800 */
[-CC-:B-----5:R-:W-:Y:S02]  /*ec10*/  SHF.R.U64 R11, R8, R18.reuse, R3.reuse ;  /* 0x00000012080b7219 */ /* 0x1a0fe40000001203 */
[-C--:B------:R-:W-:Y:S02]  /*ec20*/  SHF.L.U32 R5, R5, R18.reuse, RZ ;  /* 0x0000001205057219 */ /* 0x080fe400000006ff */
[-C--:B------:R-:W-:Y:S01]  /*ec30*/  SHF.R.U32.HI R3, RZ, R18.reuse, R3 ;  /* 0x00000012ff037219 */ /* 0x080fe20000011603 */
[----:B------:R-:W-:Y:S01]  /*ec40*/  IMAD.MOV.U32 R2, RZ, RZ, R11 ;  /* 0x000000ffff027224 */ /* 0x000fe200078e000b */
[----:B------:R-:W-:Y:S01]  /*ec50*/  SHF.L.U32 R40, R7, R18, RZ ;  /* 0x0000001207287219 */ /* 0x000fe200000006ff */
[----:B------:R-:W0:Y:S01]  /*ec60*/  LDC R22, c[0x0][0x638] ;  /* 0x00018e00ff167b82 */ /* 0x000e220000000800 */
[----:B------:R-:W-:-:S07]  /*ec70*/  LOP3.LUT R17, RZ, R5, RZ, 0x33, !PT ;  /* 0x00000005ff117212 */ /* 0x000fce00078e33ff */
[----:B------:R-:W0:Y:S01]  /*ec80*/  LDC R23, c[0x0][0x610] ;  /* 0x00018400ff177b82 */ /* 0x000e220000000800 */
[----:B-1----:R-:W-:Y:S05]  /*ec90*/  @!P1 BRA `(.L_x_299) ;  /* 0x0000000000289947 */ /* 0x002fea0003800000 */
[----:B------:R-:W1:Y:S02]  /*eca0*/  LDC R0, c[0x0][0x64c] ;  /* 0x00019300ff007b82 */ /* 0x000e640000000800 */
[----:B-1----:R-:W-:-:S05]  /*ecb0*/  IADD3 R7, P1, R11, R0, RZ ;  /* 0x000000000b077210 */ /* 0x002fca0007f3e0ff */
        /* <DEDUP_REMOVED lines=8> */
.L_x_299:
[----:B--2---:R-:W-:Y:S01]  /*ed40*/  SHF.R.U64 R0, R2, R19, R3 ;  /* 0x0000001302007219 */ /* 0x004fe20000001203 */
[----:B0-----:R-:W-:Y:S01]  /*ed50*/  VIADD R3, R14, 0xffffffff ;  /* 0xffffffff0e037836 */ /* 0x001fe20000000000 */
[----:B------:R-:W-:Y:S01]  /*ed60*/  LOP3.LUT R5, R8, R17, RZ, 0xc0, !PT ;  /* 0x0000001108057212 */ /* 0x000fe200078ec0ff */
[----:B------:R-:W-:Y:S01]  /*ed70*/  IMAD.MOV R12, RZ, RZ, -R12 ;  /* 0x000000ffff0c7224 */ /* 0x000fe200078e0a0c */
[----:B------:R-:W-:Y:S01]  /*ed80*/  R2UR UR22, R24 ;  /* 0x00000000181672ca */ /* 0x000fe200000e0000 */
[----:B------:R-:W-:Y:S01]  /*ed90*/  IMAD.MOV R2, RZ, RZ, -R0 ;  /* 0x000000ffff027224 */ /* 0x000fe200078e0a00 */
[----:B------:R-:W-:Y:S01]  /*eda0*/  LOP3.LUT R3, R10, R3, RZ, 0xc0, !PT ;  /* 0x000000030a037212 */ /* 0x000fe200078ec0ff */
[----:B------:R-:W-:Y:S02]  /*edb0*/  IMAD R40, R40, R0, R5 ;  /* 0x0000000028287224 */ /* 0x000fe400078e0205 */
[----:B------:R-:W-:Y:S02]  /*edc0*/  @P4 IMAD R15, R13, R12, R16 ;  /* 0x0000000c0d0f4224 */ /* 0x000fe400078e0210 */
[----:B------:R-:W-:-:S02]  /*edd0*/  IMAD R0, R2, R22, R11 ;  /* 0x0000001602007224 */ /* 0x000fc400078e020b */
[----:B------:R-:W-:Y:S02]  /*ede0*/  IMAD R40, R40, R23, R15 ;  /* 0x0000001728287224 */ /* 0x000fe400078e020f */
[----:B------:R-:W-:Y:S02]  /*edf0*/  IMAD R3, R0, R14, R3 ;  /* 0x0000000e00037224 */ /* 0x000fe400078e0203 */
[----:B------:R-:W-:-:S03]  /*ee00*/  IMAD.MOV.U32 R0, RZ, RZ, 0x1 ;  /* 0x00000001ff007424 */ /* 0x000fc600078e00ff */
[----:B------:R-:W-:Y:S02]  /*ee10*/  SEL R2, R3, R40, !P4 ;  /* 0x0000002803027207 */ /* 0x000fe40006000000 */
[----:B------:R-:W-:-:S03]  /*ee20*/  SEL R40, R40, R3, !P4 ;  /* 0x0000000328287207 */ /* 0x000fc60006000000 */
[----:B------:R2:W-:Y:S04]  /*ee30*/  STL [R1+0x84], R2 ;  /* 0x0000840201007387 */ /* 0x0005e80000100800 */
.L_x_297:
[----:B------:R0:W-:Y:S01]  /*ee40*/  STL [R1+0x88], R40 ;  /* 0x0000882801007387 */ /* 0x0001e20000100800 */
[----:B------:R-:W-:-:S13]  /*ee50*/  LOP3.LUT P1, RZ, R0, 0xff, RZ, 0xc0, !PT ;  /* 0x000000ff00ff7812 */ /* 0x000fda000782c0ff */
[----:B0-----:R-:W-:Y:S05]  /*ee60*/  @P1 BRA `(.L_x_300) ;  /* 0xffffff2400781947 */ /* 0x001fea000383ffff */
[----:B------:R-:W-:Y:S05]  /*ee70*/  EXIT ;  /* 0x000000000000794d */ /* 0x000fea0003800000 */
.L_x_8:
[----:B------:R-:W2:Y:S01]  /*ee80*/  LDL R22, [R1+0x80] ;  /* 0x0000800001167983 */ /* 0x000ea20000100800 */
[----:B0-----:R-:W-:-:S03]  /*ee90*/  ULDC.64 UR4, c[0x0][0x650] ;  /* 0x0001940000047ab9 */ /* 0x001fc60000000a00 */
[----:B-1----:R-:W3:Y:S01]  /*eea0*/  LDL R23, [R1+0x7c] ;  /* 0x00007c0001177983 */ /* 0x002ee20000100800 */
[----:B------:R-:W-:Y:S01]  /*eeb0*/  PRMT R4, RZ, 0x7610, R4 ;  /* 0x00007610ff047816 */ /* 0x000fe20000000004 */
[----:B------:R-:W-:Y:S02]  /*eec0*/  IMAD.MOV.U32 R5, RZ, RZ, -0x1 ;  /* 0xffffffffff057424 */ /* 0x000fe400078e00ff */
[----:B------:R-:W-:Y:S02]  /*eed0*/  IMAD.MOV.U32 R7, RZ, RZ, -0x1 ;  /* 0xffffffffff077424 */ /* 0x000fe400078e00ff */
[----:B------:R-:W-:Y:S01]  /*eee0*/  IMAD.MOV.U32 R6, RZ, RZ, -0x1 ;  /* 0xffffffffff067424 */ /* 0x000fe200078e00ff */
[----:B--2---:R-:W-:-:S04]  /*eef0*/  ISETP.GE.U32.AND P0, PT, R22, UR4, PT ;  /* 0x0000000416007c0c */ /* 0x004fc8000bf06070 */
[----:B---3--:R-:W-:-:S13]  /*ef00*/  ISETP.GE.U32.AND.EX P0, PT, R23, UR5, PT, P0 ;  /* 0x0000000517007c0c */ /* 0x008fda000bf06100 */
[----:B------:R-:W-:Y:S05]  /*ef10*/  @P0 BRA `(.L_x_301) ;  /* 0x00000004002c0947 */ /* 0x000fea0003800000 */
[----:B------:R-:W0:Y:S01]  /*ef20*/  LDC.64 R14, c[0x0][0x628] ;  /* 0x00018a00ff0e7b82 */ /* 0x000e220000000a00 */
[----:B------:R-:W-:Y:S02]  /*ef30*/  IMAD.MOV.U32 R8, RZ, RZ, R22 ;  /* 0x000000ffff087224 */ /* 0x000fe400078e0016 */
[----:B------:R-:W-:-:S05]  /*ef40*/  IMAD.MOV.U32 R9, RZ, RZ, R23 ;  /* 0x000000ffff097224 */ /* 0x000fca00078e0017 */
[----:B------:R-:W1:Y:S08]  /*ef50*/  LDC R10, c[0x0][0x630] ;  /* 0x00018c00ff0a7b82 */ /* 0x000e700000000800 */
[----:B------:R-:W2:Y:S01]  /*ef60*/  LDC.64 R16, c[0x0][0x620] ;  /* 0x00018800ff107b82 */ /* 0x000ea20000000a00 */
[----:B0-----:R-:W-:-:S04]  /*ef70*/  ISETP.NE.U32.AND P0, PT, R14, RZ, PT ;  /* 0x000000ff0e00720c */ /* 0x001fc80003f05070 */
[----:B------:R-:W-:-:S13]  /*ef80*/  ISETP.NE.AND.EX P0, PT, R15, RZ, PT, P0 ;  /* 0x000000ff0f00720c */ /* 0x000fda0003f05300 */
[----:B-12---:R-:W-:Y:S05]  /*ef90*/  @!P0 BRA `(.L_x_302) ;  /* 0x0000000000288947 */ /* 0x006fea0003800000 */
        /* <DEDUP_REMOVED lines=10> */
.L_x_302:
[----:B------:R-:W0:Y:S01]  /*f040*/  LDC.64 R20, c[0x0][0x640] ;  /* 0x00019000ff147b82 */ /* 0x000e220000000a00 */
[-CC-:B------:R-:W-:Y:S02]  /*f050*/  SHF.R.U64 R14, R8, R10.reuse, R9.reuse ;  /* 0x0000000a080e7219 */ /* 0x180fe40000001209 */
[----:B------:R-:W-:Y:S02]  /*f060*/  SHF.R.U32.HI R4, RZ, R10, R9 ;  /* 0x0000000aff047219 */ /* 0x000fe40000011609 */
[----:B------:R-:W-:-:S03]  /*f070*/  IADD3 R7, P0, RZ, -R14, RZ ;  /* 0x8000000eff077210 */ /* 0x000fc60007f1e0ff */
[----:B------:R-:W1:Y:S02]  /*f080*/  LDC R8, c[0x0][0x618] ;  /* 0x00018600ff087b82 */ /* 0x000e640000000800 */
[----:B------:R-:W-:Y:S02]  /*f090*/  IMAD.X R5, RZ, RZ, ~R4, P0 ;  /* 0x000000ffff057224 */ /* 0x000fe400000e0e04 */
[----:B------:R-:W-:Y:S02]  /*f0a0*/  IMAD.MOV.U32 R4, RZ, RZ, R22 ;  /* 0x000000ffff047224 */ /* 0x000fe400078e0016 */
[-C--:B------:R-:W-:Y:S02]  /*f0b0*/  IMAD R6, R5, R16.reuse, RZ ;  /* 0x0000001005067224 */ /* 0x080fe400078e02ff */
[----:B------:R-:W2:Y:S01]  /*f0c0*/  LDC R18, c[0x0][0x608] ;  /* 0x00018200ff127b82 */ /* 0x000ea20000000800 */
[----:B------:R-:W-:Y:S02]  /*f0d0*/  IMAD.MOV.U32 R5, RZ, RZ, R23 ;  /* 0x000000ffff057224 */ /* 0x000fe400078e0017 */
[----:B------:R-:W-:-:S05]  /*f0e0*/  IMAD.WIDE.U32 R4, R7, R16, R4 ;  /* 0x0000001007047225 */ /* 0x000fca00078e0004 */
[----:B------:R-:W3:Y:S01]  /*f0f0*/  LDC R19, c[0x0][0x658] ;  /* 0x00019600ff137b82 */ /* 0x000ee20000000800 */
[----:B------:R-:W-:Y:S01]  /*f100*/  IMAD R7, R7, R17, R6 ;  /* 0x0000001107077224 */ /* 0x000fe200078e0206 */
[----:B0-----:R-:W-:Y:S01]  /*f110*/  ISETP.NE.U32.AND P0, PT, R20, RZ, PT ;  /* 0x000000ff1400720c */ /* 0x001fe20003f05070 */
[----:B------:R-:W-:Y:S02]  /*f120*/  IMAD.MOV.U32 R6, RZ, RZ, -0x1 ;  /* 0xffffffffff067424 */ /* 0x000fe400078e00ff */
[----:B------:R-:W-:Y:S01]  /*f130*/  IMAD.IADD R5, R5, 0x1, R7 ;  /* 0x0000000105057824 */ /* 0x000fe200078e0207 */
[----:B------:R-:W-:Y:S02]  /*f140*/  ISETP.NE.AND.EX P0, PT, R21, RZ, PT, P0 ;  /* 0x000000ff1500720c */ /* 0x000fe40003f05300 */
[----:B------:R-:W0:Y:S02]  /*f150*/  LDC R17, c[0x0][0x600] ;  /* 0x00018000ff117b82 */ /* 0x000e240000000800 */
[----:B-1----:R-:W-:-:S02]  /*f160*/  SHF.R.U64 R10, R4, R8, R5 ;  /* 0x00000008040a7219 */ /* 0x002fc40000001205 */
[----:B------:R-:W-:-:S04]  /*f170*/  SHF.R.U32.HI R5, RZ, R8, R5 ;  /* 0x00000008ff057219 */ /* 0x000fc80000011605 */
[----:B------:R-:W1:Y:S01]  /*f180*/  LDC R22, c[0x0][0x648] ;  /* 0x00019200ff167b82 */ /* 0x000e620000000800 */
[-CC-:B--2---:R-:W-:Y:S02]  /*f190*/  SHF.R.U64 R15, R10, R18.reuse, R5.reuse ;  /* 0x000000120a0f7219 */ /* 0x184fe40000001205 */
[----:B------:R-:W-:Y:S01]  /*f1a0*/  SHF.R.U32.HI R4, RZ, R18, R5 ;  /* 0x00000012ff047219 */ /* 0x000fe20000011605 */
[----:B------:R-:W-:-:S04]  /*f1b0*/  IMAD.MOV.U32 R18, RZ, RZ, 0x1 ;  /* 0x00000001ff127424 */ /* 0x000fc800078e00ff */
[----:B------:R-:W2:Y:S01]  /*f1c0*/  LDC R23, c[0x0][0x638] ;  /* 0x00018e00ff177b82 */ /* 0x000ea20000000800 */
[-CC-:B---3--:R-:W-:Y:S02]  /*f1d0*/  SHF.R.U64 R16, R15, R19.reuse, R4.reuse ;  /* 0x000000130f107219 */ /* 0x188fe40000001204 */
[-C--:B------:R-:W-:Y:S02]  /*f1e0*/  SHF.L.U32 R6, R6, R19.reuse, RZ ;  /* 0x0000001306067219 */ /* 0x080fe400000006ff */
[----:B------:R-:W-:Y:S01]  /*f1f0*/  SHF.R.U32.HI R5, RZ, R19, R4 ;  /* 0x00000013ff057219 */ /* 0x000fe20000011604 */
[----:B------:R-:W-:Y:S01]  /*f200*/  IMAD.MOV.U32 R4, RZ, RZ, R16 ;  /* 0x000000ffff047224 */ /* 0x000fe200078e0010 */
[----:B------:R-:W-:Y:S01]  /*f210*/  LOP3.LUT R24, RZ, R6, RZ, 0x33, !PT ;  /* 0x00000006ff187212 */ /* 0x000fe200078e33ff */
[----:B------:R-:W3:Y:S01]  /*f220*/  LDC R25, c[0x0][0x610] ;  /* 0x00018400ff197b82 */ /* 0x000ee20000000800 */
[----:B------:R-:W-:Y:S05]  /*f230*/  @!P0 BRA `(.L_x_303) ;  /* 0x0000000000288947 */ /* 0x000fea0003800000 */
        /* <DEDUP_REMOVED lines=10> */
.L_x_303:
[----:B-1----:R-:W-:Y:S01]  /*f2e0*/  SHF.R.U64 R4, R4, R22, R5 ;  /* 0x0000001604047219 */ /* 0x002fe20000001205 */
[----:B0-----:R-:W-:Y:S01]  /*f2f0*/  VIADD R7, R17, 0xffffffff ;  /* 0xffffffff11077836 */ /* 0x001fe20000000000 */
[----:B------:R-:W-:Y:S01]  /*f300*/  SHF.L.U32 R18, R18, R19, RZ ;  /* 0x0000001312127219 */ /* 0x000fe200000006ff */
[----:B------:R-:W-:Y:S01]  /*f310*/  @P4 IMAD R0, R11, R12, R2 ;  /* 0x0000000c0b004224 */ /* 0x000fe200078e0202 */
[----:B------:R-:W-:Y:S01]  /*f320*/  LOP3.LUT R3, R15, R24, RZ, 0xc0, !PT ;  /* 0x000000180f037212 */ /* 0x000fe200078ec0ff */
[----:B------:R-:W-:Y:S01]  /*f330*/  IMAD.MOV R5, RZ, RZ, -R4 ;  /* 0x000000ffff057224 */ /* 0x000fe200078e0a04 */
[----:B------:R-:W-:Y:S01]  /*f340*/  LOP3.LUT R7, R10, R7, RZ, 0xc0, !PT ;  /* 0x000000070a077212 */ /* 0x000fe200078ec0ff */
[----:B------:R-:W-:Y:S02]  /*f350*/  IMAD.MOV.U32 R6, RZ, RZ, R14 ;  /* 0x000000ffff067224 */ /* 0x000fe400078e000e */
[----:B------:R-:W-:Y:S02]  /*f360*/  IMAD R3, R18, R4, R3 ;  /* 0x0000000412037224 */ /* 0x000fe400078e0203 */
[----:B--2---:R-:W-:-:S02]  /*f370*/  IMAD R2, R5, R23, R16 ;  /* 0x0000001705027224 */ /* 0x004fc400078e0210 */
[----:B---3--:R-:W-:Y:S02]  /*f380*/  IMAD R0, R3, R25, R0 ;  /* 0x0000001903007224 */ /* 0x008fe400078e0200 */
[----:B------:R-:W-:Y:S02]  /*f390*/  IMAD R5, R2, R17, R7 ;  /* 0x0000001102057224 */ /* 0x000fe400078e0207 */
[----:B------:R-:W-:-:S03]  /*f3a0*/  IMAD.MOV.U32 R4, RZ, RZ, 0x1 ;  /* 0x00000001ff047424 */ /* 0x000fc600078e00ff */
[----:B------:R-:W-:Y:S02]  /*f3b0*/  SEL R7, R5, R0, !P4 ;  /* 0x0000000005077207 */ /* 0x000fe40006000000 */
[----:B------:R-:W-:-:S07]  /*f3c0*/  SEL R5, R0, R5, !P4 ;  /* 0x0000000500057207 */ /* 0x000fce0006000000 */
.L_x_301:
[----:B------:R-:W-:-:S08]  /*f3d0*/  NOP ;  /* 0x0000000000007918 */ /* 0x000fd00000000000 */
[----:B------:R-:W0:-:S00]  /*f3e0*/  USETMAXREG.DEALLOC.CTAPOOL 0x28 ;  /* 0x00000028000079c8 */ /* 0x000e0000080e0500 */
[----:B------:R-:W-:-:S13]  /*f3f0*/  ISETP.NE.AND P0, PT, RZ, UR8, PT ;  /* 0x00000008ff007c0c */ /* 0x000fda000bf05270 */
[----:B------:R-:W-:Y:S05]  /*f400*/  @P0 EXIT ;  /* 0x000000000000094d */ /* 0x000fea0003800000 */
[----:B0-----:R-:W-:Y:S01]  /*f410*/  LOP3.LUT P0, RZ, R4, 0xff, RZ, 0xc0, !PT ;  /* 0x000000ff04ff7812 */ /* 0x001fe2000780c0ff */
[----:B------:R-:W-:Y:S02]  /*f420*/  IMAD.MOV.U32 R0, RZ, RZ, 0x1 ;  /* 0x00000001ff007424 */ /* 0x000fe400078e00ff */
[----:B------:R-:W-:-:S10]  /*f430*/  IMAD.MOV.U32 R9, RZ, RZ, RZ ;  /* 0x000000ffff097224 */ /* 0x000fd400078e00ff */
[----:B------:R-:W-:Y:S05]  /*f440*/  @!P0 BRA `(.L_x_304) ;  /* 0x0000000c005c8947 */ /* 0x000fea0003800000 */
[----:B------:R-:W0:Y:S01]  /*f450*/  S2UR UR12, SR_CgaCtaId ;  /* 0x00000000000c79c3 */ /* 0x000e220000008800 */
[----:B------:R-:W-:Y:S01]  /*f460*/  ULDC UR4, c[0x0][0x28c] ;  /* 0x0000a30000047ab9 */ /* 0x000fe20000000800 */
[----:B------:R-:W-:Y:S01]  /*f470*/  ULDC UR6, c[0x0][0x658] ;  /* 0x0001960000067ab9 */ /* 0x000fe20000000800 */
[----:B------:R-:W-:Y:S01]  /*f480*/  UIADD3 UR10, UR4, 0x1f, URZ ;  /* 0x0000001f040a7890 */ /* 0x000fe2000fffe03f */
[----:B------:R-:W-:Y:S01]  /*f490*/  BSSY B0, `(.L_x_304) ;  /* 0x00000d2000007945 */ /* 0x000fe20003800000 */
[----:B------:R-:W-:Y:S01]  /*f4a0*/  UMOV UR7, 0xffffffff ;  /* 0xffffffff00077882 */ /* 0x000fe20000000000 */
[----:B------:R-:W-:Y:S01]  /*f4b0*/  ULDC UR5, c[0x0][0x600] ;  /* 0x0001800000057ab9 */ /* 0x000fe20000000800 */
[----:B------:R-:W-:Y:S01]  /*f4c0*/  UMOV UR9, 0x1 ;  /* 0x0000000100097882 */ /* 0x000fe20000000000 */
[----:B------:R-:W-:Y:S01]  /*f4d0*/  USHF.L.U32 UR7, UR7, UR6, URZ ;  /* 0x0000000607077299 */ /* 0x000fe2000800063f */
[----:B------:R-:W-:Y:S01]  /*f4e0*/  IMAD.MOV.U32 R11, RZ, RZ, 0x1 ;  /* 0x00000001ff0b7424 */ /* 0x000fe200078e00ff */
[----:B------:R-:W-:Y:S01]  /*f4f0*/  UIADD3 UR4, UR5, -0x1, URZ ;  /* 0xffffffff05047890 */ /* 0x000fe2000fffe03f */
[----:B------:R-:W-:Y:S01]  /*f500*/  IMAD.MOV.U32 R0, RZ, RZ, 0x1 ;  /* 0x00000001ff007424 */ /* 0x000fe200078e00ff */
[----:B------:R-:W-:Y:S01]  /*f510*/  USHF.R.S32.HI UR11, URZ, 0x1f, UR10 ;  /* 0x0000001f3f0b7899 */ /* 0x000fe2000801140a */
[----:B------:R-:W-:Y:S01]  /*f520*/  IMAD.MOV.U32 R9, RZ, RZ, RZ ;  /* 0x000000ffff097224 */ /* 0x000fe200078e00ff */
[----:B------:R-:W-:Y:S01]  /*f530*/  ULDC UR8, c[0x0][0xc] ;  /* 0x0000030000087ab9 */ /* 0x000fe20000000800 */
[----:B------:R-:W-:-:S02]  /*f540*/  USHF.L.U32 UR5, UR9, UR6, URZ ;  /* 0x0000000609057299 */ /* 0x000fc4000800063f */
[----:B------:R-:W-:Y:S01]  /*f550*/  ULEA.HI UR11, UR11, UR10, URZ, 0x5 ;  /* 0x0000000a0b0b7291 */ /* 0x000fe2000f8f283f */
[----:B------:R-:W-:Y:S01]  /*f560*/  ULDC UR9, c[0x0][0x10] ;  /* 0x0000040000097ab9 */ /* 0x000fe20000000800 */
[----:B------:R-:W-:Y:S02]  /*f570*/  ULOP3.LUT UR6, URZ, UR7, URZ, 0x33, !UPT ;  /* 0x000000073f067292 */ /* 0x000fe4000f8e333f */
[----:B------:R-:W-:Y:S01]  /*f580*/  UIMAD.WIDE.U32 UR8, UR8, UR9, URZ ;  /* 0x00000009080872a5 */ /* 0x000fe2000f8e003f */
[----:B------:R-:W-:Y:S01]  /*f590*/  ULDC UR7, c[0x0][0x14] ;  /* 0x0000050000077ab9 */ /* 0x000fe20000000800 */
[----:B------:R-:W-:Y:S01]  /*f5a0*/  USHF.R.S32.HI UR20, URZ, 0x5, UR11 ;  /* 0x000000053f147899 */ /* 0x000fe2000801140b */
[----:B0-----:R-:W-:Y:S01]  /*f5b0*/  IMAD.U32 R8, RZ, RZ, UR12 ;  /* 0x0000000cff087e24 */ /* 0x001fe2000f8e00ff */
[----:B------:R-:W-:Y:S02]  /*f5c0*/  UIMAD.WIDE.U32 UR24, UR8, UR7, URZ ;  /* 0x00000007081872a5 */ /* 0x000fe4000f8e003f */
[----:B------:R-:W-:-:S02]  /*f5d0*/  UIMAD UR18, UR9, UR7, URZ ;  /* 0x00000007091272a4 */ /* 0x000fc4000f8e023f */
[----:B------:R-:W-:Y:S02]  /*f5e0*/  ULOP3.LUT UR23, UR13, 0x2, URZ, 0xfc, !UPT ;  /* 0x000000020d177892 */ /* 0x000fe4000f8efc3f */
[----:B------:R-:W-:Y:S02]  /*f5f0*/  UIADD3 UR18, UR25, UR18, URZ ;  /* 0x0000001219127290 */ /* 0x000fe4000fffe03f */
[----:B------:R-:W-:Y:S01]  /*f600*/  UIADD3 UR28, UR20, 0x1, URZ ;  /* 0x00000001141c7890 */ /* 0x000fe2000fffe03f */
[----:B------:R-:W-:-:S11]  /*f610*/  ULDC.64 UR26, c[0x0][0x198] ;  /* 0x00006600001a7ab9 */ /* 0x000fd60000000a00 */
.L_x_315:
[----:B------:R-:W-:-:S03]  /*f620*/  UMOV UR7, 0xffffffff ;  /* 0xffffffff00077882 */ /* 0x000fc60000000000 */
[----:B------:R-:W-:Y:S05]  /*f630*/  BRA.DIV UR7, `(.L_x_305) ;  /* 0x0000001607d47947 */ /* 0x000fea000b800000 */
[----:B------:R-:W-:-:S13]  /*f640*/  ELECT P0, URZ, PT ;  /* 0x00000000003f782f */ /* 0x000fda0003800000 */
.L_x_340:
[----:B------:R-:W0:Y:S01]  /*f650*/  LDC R2, c[0x0][0x28c] ;  /* 0x0000a300ff027b82 */ /* 0x000e220000000800 */
[----:B------:R-:W-:Y:S01]  /*f660*/  BSSY B1, `(.L_x_306) ;  /* 0x000003c000017945 */ /* 0x000fe20003800000 */
[----:B0-----:R-:W-:-:S13]  /*f670*/  ISETP.LT.OR P0, PT, R2, 0x1, !P0 ;  /* 0x000000010200780c */ /* 0x001fda0004701670 */
[----:B------:R-:W-:Y:S05]  /*f680*/  @P0 BRA `(.L_x_307) ;  /* 0x0000000000e40947 */ /* 0x000fea0003800000 */
[----:B------:R-:W-:Y:S02]  /*f690*/  IMAD R5, R5, 0x8, R8 ;  /* 0x0000000805057824 */ /* 0x000fe400078e0208 */
[----:B------:R-:W-:Y:S02]  /*f6a0*/  IMAD.SHL.U32 R7, R7, 0x80, RZ ;  /* 0x0000008007077824 */ /* 0x000fe400078e00ff */
[----:B------:R-:W-:Y:S02]  /*f6b0*/  IMAD.MOV.U32 R14, RZ, RZ, RZ ;  /* 0x000000ffff0e7224 */ /* 0x000fe400078e00ff */
[----:B------:R-:W-:Y:S02]  /*f6c0*/  IMAD.U32 R15, RZ, RZ, UR28 ;  /* 0x0000001cff0f7e24 */ /* 0x000fe4000f8e00ff */
[----:B------:R-:W-:Y:S02]  /*f6d0*/  IMAD.MOV.U32 R2, RZ, RZ, R0 ;  /* 0x000000ffff027224 */ /* 0x000fe400078e0000 */
[----:B------:R-:W-:-:S02]  /*f6e0*/  IMAD.MOV.U32 R3, RZ, RZ, R9 ;  /* 0x000000ffff037224 */ /* 0x000fc400078e0009 */
[----:B------:R-:W-:-:S07]  /*f6f0*/  IMAD.SHL.U32 R10, R5, 0x20, RZ ;  /* 0x00000020050a7824 */ /* 0x000fce00078e00ff */
.L_x_310:
[----:B------:R-:W0:Y:S01]  /*f700*/  S2UR UR7, SR_CgaCtaId ;  /* 0x00000000000779c3 */ /* 0x000e220000008800 */
[----:B------:R-:W1:Y:S01]  /*f710*/  S2R R16, SR_TID.X ;  /* 0x0000000000107919 */ /* 0x000e620000002100 */
[----:B------:R-:W-:Y:S02]  /*f720*/  MOV R5, 0x400 ;  /* 0x0000040000057802 */ /* 0x000fe40000000f00 */
[----:B------:R-:W-:Y:S01]  /*f730*/  SHF.L.U32 R4, R2, 0x1f, RZ ;  /* 0x0000001f02047819 */ /* 0x000fe200000006ff */
[----:B0-----:R-:W-:-:S05]  /*f740*/  IMAD.U32 R8, RZ, RZ, UR7 ;  /* 0x00000007ff087e24 */ /* 0x001fca000f8e00ff */
[----:B------:R-:W-:Y:S02]  /*f750*/  LEA R12, R8, R5, 0x18 ;  /* 0x00000005080c7211 */ /* 0x000fe400078ec0ff */
[----:B-1----:R-:W-:-:S03]  /*f760*/  LOP3.LUT P1, RZ, R16, 0x7f, RZ, 0xc0, !PT ;  /* 0x0000007f10ff7812 */ /* 0x002fc6000782c0ff */
[----:B------:R-:W-:-:S04]  /*f770*/  IMAD R13, R3, 0x8, R12 ;  /* 0x00000008030d7824 */ /* 0x000fc800078e020c */
[----:B------:R-:W0:Y:S06]  /*f780*/  SYNCS.PHASECHK.TRANS64.TRYWAIT P0, [R13+URZ+0x90], R4 ;  /* 0x000090040d0075a7 */ /* 0x000e2c000800017f */
[----:B------:R-:W1:Y:S01]  /*f790*/  @!P1 LDC R5, c[0x0][0x500] ;  /* 0x00014000ff059b82 */ /* 0x000e620000000800 */
[----:B0-----:R-:W-:Y:S05]  /*f7a0*/  @!P0 BRA `(.L_x_308) ;  /* 0x0000001400988947 */ /* 0x001fea0003800000 */
.L_x_341:
[----:B------:R-:W-:Y:S01]  /*f7b0*/  UPRMT UR7, UR23, 0x9910, URZ ;  /* 0x0000991017077896 */ /* 0x000fe2000800003f */
[----:B-1----:R1:W-:Y:S03]  /*f7c0*/  @!P1 SYNCS.ARRIVE.TRANS64 RZ, [R13+URZ], R5 ;  /* 0x000000050dff99a7 */ /* 0x0023e6000800003f */
[----:B------:R-:W-:-:S06]  /*f7d0*/  UISETP.NE.AND UP0, UPT, UR7, 0x2, UPT ;  /* 0x000000020700788c */ /* 0x000fcc000bf05270 */
[----:B------:R-:W-:-:S13]  /*f7e0*/  PLOP3.LUT P0, PT, PT, PT, UP0, 0x80, 0x0 ;  /* 0x000000000000781c */ /* 0x000fda0003f0f008 */
[----:B-1----:R-:W-:Y:S05]  /*f7f0*/  @P0 BRA `(.L_x_309) ;  /* 0x0000000000040947 */ /* 0x002fea0003800000 */
[----:B------:R-:W-:Y:S01]  /*f800*/  BPT.TRAP 0x1 ;  /* 0x000000040000795c */ /* 0x000fe20000300000 */
.L_x_309:
[----:B0-----:R-:W-:Y:S01]  /*f810*/  IMAD R4, R3, 0x8, R8 ;  /* 0x0000000803047824 */ /* 0x001fe200078e0208 */
[----:B------:R-:W-:Y:S01]  /*f820*/  R2UR UR9, R13 ;  /* 0x000000000d0972ca */ /* 0x000fe200000e0000 */
[----:B------:R-:W-:Y:S01]  /*f830*/  VIADD R15, R15, 0xffffffff ;  /* 0xffffffff0f0f7836 */ /* 0x000fe20000000000 */
[----:B------:R-:W-:Y:S01]  /*f840*/  UIADD3 UR14, UP0, UR26, 0xf0, URZ ;  /* 0x000000f01a0e7890 */ /* 0x000fe2000ff1e03f */
[--C-:B------:R-:W-:Y:S01]  /*f850*/  IMAD.U32 R4, R4, 0x400, R12.reuse ;  /* 0x0000040004047824 */ /* 0x100fe200078e000c */
[----:B------:R-:W-:Y:S01]  /*f860*/  R2UR UR11, R10 ;  /* 0x000000000a0b72ca */ /* 0x000fe200000e0000 */
[C---:B------:R-:W-:Y:S01]  /*f870*/  IMAD R12, R3.reuse, 0x1000, R12 ;  /* 0x00001000030c7824 */ /* 0x040fe200078e020c */
[----:B------:R-:W-:Y:S01]  /*f880*/  R2UR UR10, R14 ;  /* 0x000000000e0a72ca */ /* 0x000fe200000e0000 */
[----:B------:R-:W-:Y:S01]  /*f890*/  UIADD3 UR30, UP1, UR26, 0x1f0, URZ ;  /* 0x000001f01a1e7890 */ /* 0x000fe2000ff3e03f */
[----:B------:R-:W-:Y:S01]  /*f8a0*/  R2UR UR7, R4 ;  /* 0x00000000040772ca */ /* 0x000fe200000e0000 */
[----:B------:R-:W-:Y:S01]  /*f8b0*/  UIADD3.X UR15, URZ, UR27, URZ, UP0, !UPT ;  /* 0x0000001b3f0f7290 */ /* 0x000fe200087fe43f */
[----:B------:R-:W-:Y:S01]  /*f8c0*/  R2UR UR8, R12 ;  /* 0x000000000c0872ca */ /* 0x000fe200000e0000 */
[----:B------:R-:W-:Y:S01]  /*f8d0*/  VIADD R3, R3, 0x1 ;  /* 0x0000000103037836 */ /* 0x000fe20000000000 */
[----:B------:R-:W-:Y:S01]  /*f8e0*/  R2UR UR12, R6 ;  /* 0x00000000060c72ca */ /* 0x000fe200000e0000 */
[----:B------:R-:W-:Y:S01]  /*f8f0*/  UIADD3.X UR31, URZ, UR27, URZ, UP1, !UPT ;  /* 0x0000001b3f1f7290 */ /* 0x000fe20008ffe43f */
[----:B------:R-:W-:Y:S01]  /*f900*/  R2UR UR21, R7 ;  /* 0x00000000071572ca */ /* 0x000fe200000e0000 */
[----:B------:R-:W-:Y:S01]  /*f910*/  UMOV UR22, 0xff0000 ;  /* 0x00ff000000167882 */ /* 0x000fe20000000000 */
[----:B------:R-:W-:Y:S01]  /*f920*/  ISETP.GT.AND P1, PT, R15, 0x1, PT ;  /* 0x000000010f00780c */ /* 0x000fe20003f24270 */
[----:B------:R-:W-:Y:S01]  /*f930*/  UMOV UR16, 0x0 ;  /* 0x0000000000107882 */ /* 0x000fe20000000000 */
[----:B------:R-:W-:Y:S01]  /*f940*/  UMOV UR17, 0x10000000 ;  /* 0x1000000000117882 */ /* 0x000fe20000000000 */
[----:B------:R-:W-:Y:S01]  /*f950*/  ISETP.NE.AND P0, PT, R3, 0x12, PT ;  /* 0x000000120300780c */ /* 0x000fe20003f05270 */
[----:B------:R-:W-:Y:S01]  /*f960*/  VIADD R14, R14, 0x20 ;  /* 0x000000200e0e7836 */ /* 0x000fe20000000000 */
[----:B------:R-:W-:-:S02]  /*f970*/  UIADD3 UR7, UR7, 0x200, URZ ;  /* 0x0000020007077890 */ /* 0x000fc4000fffe03f */
[----:B------:R-:W-:Y:S01]  /*f980*/  UIADD3 UR19, UR8, 0x24200, URZ ;  /* 0x0002420008137890 */ /* 0x000fe2000fffe03f */
[----:B------:R-:W-:Y:S02]  /*f990*/  SEL R5, RZ, 0x1, P0 ;  /* 0x00000001ff057807 */ /* 0x000fe40000000000 */
[----:B------:R-:W-:Y:S02]  /*f9a0*/  SEL R3, R3, RZ, P0 ;  /* 0x000000ff03037207 */ /* 0x000fe40000000000 */
[----:B------:R-:W-:Y:S01]  /*f9b0*/  UMOV UR8, UR7 ;  /* 0x0000000700087c82 */ /* 0x000fe20008000000 */
[----:B------:R-:W-:Y:S01]  /*f9c0*/  LOP3.LUT R2, R2, R5, RZ, 0x3c, !PT ;  /* 0x0000000502027212 */ /* 0x000fe200078e3cff */
[----:B------:R0:W-:Y:S02]  /*f9d0*/  UTMALDG.3D.MULTICAST [UR8], [UR14], UR22, desc[UR16] ;  /* 0x000010080e0073b4 */ /* 0x0001e40008011816 */
[----:B0-----:R-:W-:Y:S01]  /*f9e0*/  UMOV UR8, UR19 ;  /* 0x0000001300087c82 */ /* 0x001fe20008000000 */
[----:B------:R-:W-:-:S02]  /*f9f0*/  UMOV UR11, UR21 ;  /* 0x00000015000b7c82 */ /* 0x000fc40008000000 */
[----:B------:R0:W-:Y:S02]  /*fa00*/  UTMALDG.3D [UR8], [UR30], desc[UR16] ;  /* 0x000010081e0075b4 */ /* 0x0001e40008011000 */
[----:B0-----:R-:W-:Y:S05]  /*fa10*/  @P1 BRA `(.L_x_310) ;  /* 0xfffffffc00381947 */ /* 0x001fea000383ffff */
.L_x_307:
[----:B------:R-:W-:Y:S05]  /*fa20*/  BSYNC B1 ;  /* 0x0000000000017941 */ /* 0x000fea0003800000 */
.L_x_306:
[----:B------:R-:W2:Y:S01]  /*fa30*/  LDL.LU R17, [R1+0x7c] ;  /* 0x00007c0001117983 */ /* 0x000ea20000300800 */
[----:B------:R-:W-:Y:S01]  /*fa40*/  LOP3.LUT P1, RZ, R11, 0xff, RZ, 0xc0, !PT ;  /* 0x000000ff0bff7812 */ /* 0x000fe2000782c0ff */
[----:B------:R-:W-:Y:S01]  /*fa50*/  VIADD R4, R9, UR20 ;  /* 0x0000001409047c36 */ /* 0x000fe20008000000 */
[----:B------:R-:W-:Y:S01]  /*fa60*/  ULDC.64 UR8, c[0x0][0x650] ;  /* 0x0001940000087ab9 */ /* 0x000fe20000000a00 */
[----:B------:R-:W3:Y:S01]  /*fa70*/  LDL.LU R16, [R1+0x80] ;  /* 0x0000800001107983 */ /* 0x000ee20000300800 */
[----:B------:R-:W-:Y:S01]  /*fa80*/  IMAD.U32 R6, RZ, RZ, UR20 ;  /* 0x00000014ff067e24 */ /* 0x000fe2000f8e00ff */
[----:B------:R-:W-:Y:S01]  /*fa90*/  UISETP.GE.U32.AND UP0, UPT, UR20, 0x12, UPT ;  /* 0x000000121400788c */ /* 0x000fe2000bf06070 */
[----:B------:R-:W-:Y:S01]  /*faa0*/  ISETP.GT.U32.AND P0, PT, R4, 0x11, PT ;  /* 0x000000110400780c */ /* 0x000fe20003f04070 */
[----:B------:R-:W-:Y:S01]  /*fab0*/  BSSY B1, `(.L_x_311) ;  /* 0x000006d000017945 */ /* 0x000fe20003800000 */
[----:B------:R-:W-:Y:S01]  /*fac0*/  IMAD.MOV.U32 R7, RZ, RZ, -0x1 ;  /* 0xffffffffff077424 */ /* 0x000fe200078e00ff */
[----:B------:R-:W-:-:S02]  /*fad0*/  PRMT R11, RZ, 0x7610, R11 ;  /* 0x00007610ff0b7816 */ /* 0x000fc4000000000b */
[----:B------:R-:W-:Y:S01]  /*fae0*/  ISETP.LT.U32.AND P0, PT, R6, 0x12, P0 ;  /* 0x000000120600780c */ /* 0x000fe20000701070 */
[----:B------:R-:W-:Y:S01]  /*faf0*/  IMAD.MOV.U32 R6, RZ, RZ, -0x1 ;  /* 0xffffffffff067424 */ /* 0x000fe200078e00ff */
[----:B------:R-:W0:Y:S01]  /*fb00*/  @P1 S2R R8, SR_CgaCtaId ;  /* 0x0000000000081919 */ /* 0x000e220000008800 */
[----:B------:R-:W-:Y:S02]  /*fb10*/  @P1 MOV R3, 0x400 ;  /* 0x0000040000031802 */ /* 0x000fe40000000f00 */
[----:B------:R-:W-:Y:S02]  /*fb20*/  PLOP3.LUT P2, PT, PT, PT, UP0, 0x80, 0x0 ;  /* 0x000000000000781c */ /* 0x000fe40003f4f008 */
[----:B0-----:R-:W-:Y:S01]  /*fb30*/  @P1 LEA R5, R8, R3, 0x18 ;  /* 0x0000000308051211 */ /* 0x001fe200078ec0ff */
[----:B------:R-:W-:-:S03]  /*fb40*/  IMAD.WIDE.U32 R2, R4, 0x38e38e39, RZ ;  /* 0x38e38e3904027825 */ /* 0x000fc600078e00ff */
[----:B------:R0:W-:Y:S01]  /*fb50*/  @P1 SYNCS.ARRIVE.TRANS64.A1T0 RZ, [R5+URZ+0x138], RZ ;  /* 0x000138ff05ff19a7 */ /* 0x0001e2000810003f */
[----:B------:R-:W-:Y:S02]  /*fb60*/  PRMT R2, RZ, 0x7610, R2 ;  /* 0x00007610ff027816 */ /* 0x000fe40000000002 */
[----:B0-----:R-:W-:Y:S02]  /*fb70*/  SHF.R.U32.HI R5, RZ, 0x2, R3 ;  /* 0x00000002ff057819 */ /* 0x001fe40000011603 */
[----:B------:R-:W-:-:S03]  /*fb80*/  SEL R3, RZ, 0x1, !P0 ;  /* 0x00000001ff037807 */ /* 0x000fc60004000000 */
[----:B------:R-:W-:Y:S01]  /*fb90*/  IMAD R9, R5, -0x12, R4 ;  /* 0xffffffee05097824 */ /* 0x000fe200078e0204 */
[----:B------:R-:W-:-:S04]  /*fba0*/  LOP3.LUT R0, R0, R3, RZ, 0x3c, !PT ;  /* 0x0000000300007212 */ /* 0x000fc800078e3cff */
[----:B------:R-:W-:Y:S01]  /*fbb0*/  @P2 LOP3.LUT R0, R0, 0x1, R5, 0x78, !PT ;  /* 0x0000000100002812 */ /* 0x000fe200078e7805 */
[----:B------:R-:W-:Y:S01]  /*fbc0*/  IMAD.MOV.U32 R5, RZ, RZ, -0x1 ;  /* 0xffffffffff057424 */ /* 0x000fe200078e00ff */
[----:B---3--:R-:W-:-:S04]  /*fbd0*/  IADD3 R16, P1, R16, UR24, RZ ;  /* 0x0000001810107c10 */ /* 0x008fc8000ff3e0ff */
[----:B--2---:R-:W-:Y:S01]  /*fbe0*/  IADD3.X R17, R17, UR18, RZ, P1, !PT ;  /* 0x0000001211117c10 */ /* 0x004fe20008ffe4ff */
[----:B------:R0:W-:Y:S01]  /*fbf0*/  STL [R1+0x80], R16 ;  /* 0x0000801001007387 */ /* 0x0001e20000100800 */
[----:B------:R-:W-:-:S03]  /*fc00*/  ISETP.GE.U32.AND P0, PT, R16, UR8, PT ;  /* 0x0000000810007c0c */ /* 0x000fc6000bf06070 */
[----:B------:R0:W-:Y:S01]  /*fc10*/  STL [R1+0x7c], R17 ;  /* 0x00007c1101007387 */ /* 0x0001e20000100800 */
[----:B------:R-:W-:-:S13]  /*fc20*/  ISETP.GE.U32.AND.EX P0, PT, R17, UR9, PT, P0 ;  /* 0x0000000911007c0c */ /* 0x000fda000bf06100 */
[----:B0-----:R-:W-:Y:S05]  /*fc30*/  @P0 BRA `(.L_x_312) ;  /* 0x0000000400500947 */ /* 0x001fea0003800000 */
[----:B------:R-:W-:Y:S01]  /*fc40*/  ULDC.64 UR8, c[0x0][0x628] ;  /* 0x00018a0000087ab9 */ /* 0x000fe20000000a00 */
[----:B------:R-:W0:Y:S01]  /*fc50*/  S2R R12, SR_CTAID.X ;  /* 0x00000000000c7919 */ /* 0x000e220000002500 */
[----:B------:R-:W-:Y:S01]  /*fc60*/  ISETP.NE.U32.AND P0, PT, RZ, UR8, PT ;  /* 0x00000008ff007c0c */ /* 0x000fe2000bf05070 */
[----:B------:R-:W-:Y:S01]  /*fc70*/  ULDC UR10, c[0x0][0x630] ;  /* 0x00018c00000a7ab9 */ /* 0x000fe20000000800 */
[----:B------:R-:W-:Y:S01]  /*fc80*/  IMAD.MOV.U32 R2, RZ, RZ, R16 ;  /* 0x000000ffff027224 */ /* 0x000fe200078e0010 */
[----:B------:R-:W1:Y:S01]  /*fc90*/  S2R R10, SR_CTAID.Y ;  /* 0x00000000000a7919 */ /* 0x000e620000002600 */
[----:B------:R-:W-:Y:S01]  /*fca0*/  ISETP.NE.AND.EX P0, PT, RZ, UR9, PT, P0 ;  /* 0x00000009ff007c0c */ /* 0x000fe2000bf05300 */
[----:B------:R-:W-:-:S12]  /*fcb0*/  IMAD.MOV.U32 R3, RZ, RZ, R17 ;  /* 0x000000ffff037224 */ /* 0x000fd800078e0011 */
[----:B------:R-:W-:Y:S05]  /*fcc0*/  @!P0 BRA `(.L_x_313) ;  /* 0x0000000000288947 */ /* 0x000fea0003800000 */
[----:B------:R-:W-:Y:S02]  /*fcd0*/  ULDC UR7, c[0x0][0x634] ;  /* 0x00018d0000077ab9 */ /* 0x000fe40000000800 */
[----:B------:R-:W-:-:S05]  /*fce0*/  IADD3 R7, P0, R16, UR7, RZ ;  /* 0x0000000710077c10 */ /* 0x000fca000ff1e0ff */
[----:B------:R-:W-:-:S04]  /*fcf0*/  IMAD.X R13, RZ, RZ, R17, P0 ;  /* 0x000000ffff0d7224 */ /* 0x000fc800000e0611 */
[----:B------:R-:W-:-:S04]  /*fd00*/  IMAD.WIDE.U32 R4, R13, UR8, RZ ;  /* 0x000000080d047c25 */ /* 0x000fc8000f8e00ff */
[----:B------:R-:W-:-:S04]  /*fd10*/  IMAD.WIDE.U32 R4, P0, R7, UR9, R4 ;  /* 0x0000000907047c25 */ /* 0x000fc8000f800004 */
[----:B------:R-:W-:-:S04]  /*fd20*/  IMAD.WIDE.U32 R6, R7, UR8, RZ ;  /* 0x0000000807067c25 */ /* 0x000fc8000f8e00ff */
[----:B------:R-:W-:Y:S01]  /*fd30*/  IMAD.X R3, RZ, RZ, RZ, P0 ;  /* 0x000000ffff037224 */ /* 0x000fe200000e06ff */
[----:B------:R-:W-:Y:S01]  /*fd40*/  IADD3 RZ, P0, R7, R4, RZ ;  /* 0x0000000407ff7210 */ /* 0x000fe20007f1e0ff */
[----:B------:R-:W-:-:S04]  /*fd50*/  IMAD.MOV.U32 R2, RZ, RZ, R5 ;  /* 0x000000ffff027224 */ /* 0x000fc800078e0005 */
[----:B------:R-:W-:-:S08]  /*fd60*/  IMAD.WIDE.U32.X R2, R13, UR9, R2, P0 ;  /* 0x000000090d027c25 */ /* 0x000fd000080e0402 */
.L_x_313:
[--C-:B------:R-:W-:Y:S01]  /*fd70*/  SHF.R.U64 R6, R2, UR10, R3.reuse ;  /* 0x0000000a02067c19 */ /* 0x100fe20008001203 */
[----:B------:R-:W-:Y:S01]  /*fd80*/  ULDC.64 UR8, c[0x0][0x620] ;  /* 0x0001880000087ab9 */ /* 0x000fe20000000a00 */
[----:B------:R-:W-:Y:S01]  /*fd90*/  SHF.R.U32.HI R2, RZ, UR10, R3 ;  /* 0x0000000aff027c19 */ /* 0x000fe20008011603 */
[----:B------:R-:W-:Y:S01]  /*fda0*/  IMAD.MOV.U32 R3, RZ, RZ, R17 ;  /* 0x000000ffff037224 */ /* 0x000fe200078e0011 */
[----:B------:R-:W-:Y:S01]  /*fdb0*/  IADD3 R5, P0, RZ, -R6, RZ ;  /* 0x80000006ff057210 */ /* 0x000fe20007f1e0ff */
[----:B------:R-:W-:Y:S01]  /*fdc0*/  ULDC UR7, c[0x0][0x150] ;  /* 0x0000540000077ab9 */ /* 0x000fe20000000800 */
[----:B0-----:R-:W-:Y:S01]  /*fdd0*/  I2FP.F32.U32 R7, R12 ;  /* 0x0000000c00077245 */ /* 0x001fe20000201000 */
[----:B------:R-:W0:Y:S01]  /*fde0*/  LDC R19, c[0x0][0x144] ;  /* 0x00005100ff137b82 */ /* 0x000e220000000800 */
[----:B------:R-:W-:Y:S01]  /*fdf0*/  ULDC.64 UR10, c[0x0][0x640] ;  /* 0x00019000000a7ab9 */ /* 0x000fe20000000a00 */
[----:B------:R-:W-:Y:S01]  /*fe00*/  IMAD.X R2, RZ, RZ, ~R2, P0 ;  /* 0x000000ffff027224 */ /* 0x000fe200000e0e02 */
[----:B------:R-:W-:-:S03]  /*fe10*/  ISETP.NE.U32.AND P0, PT, RZ, UR10, PT ;  /* 0x0000000aff007c0c */ /* 0x000fc6000bf05070 */
[----:B------:R-:W-:Y:S01]  /*fe20*/  IMAD R4, R2, UR8, RZ ;  /* 0x0000000802047c24 */ /* 0x000fe2000f8e02ff */
[----:B------:R-:W-:Y:S01]  /*fe30*/  ISETP.NE.AND.EX P0, PT, RZ, UR11, PT, P0 ;  /* 0x0000000bff007c0c */ /* 0x000fe2000bf05300 */
[----:B------:R-:W-:Y:S01]  /*fe40*/  IMAD.MOV.U32 R2, RZ, RZ, R16 ;  /* 0x000000ffff027224 */ /* 0x000fe200078e0010 */
[----:B------:R-:W2:Y:S03]  /*fe50*/  LDC R13, c[0x0][0x148] ;  /* 0x00005200ff0d7b82 */ /* 0x000ea60000000800 */
[----:B------:R-:W-:Y:S01]  /*fe60*/  IMAD.WIDE.U32 R2, R5, UR8, R2 ;  /* 0x0000000805027c25 */ /* 0x000fe2000f8e0002 */
[----:B------:R-:W-:-:S03]  /*fe70*/  ULDC UR8, c[0x0][0x154] ;  /* 0x0000550000087ab9 */ /* 0x000fc60000000800 */
[----:B------:R-:W-:Y:S02]  /*fe80*/  IMAD R5, R5, UR9, R4 ;  /* 0x0000000905057c24 */ /* 0x000fe4000f8e0204 */
[----:B------:R-:W-:Y:S01]  /*fe90*/  FMUL R4, R7, UR7 ;  /* 0x0000000707047c20 */ /* 0x000fe20008400000 */
[----:B------:R-:W-:Y:S01]  /*fea0*/  ULDC UR7, c[0x0][0x618] ;  /* 0x0001860000077ab9 */ /* 0x000fe20000000800 */
[----:B------:R-:W-:Y:S01]  /*feb0*/  ULDC UR9, c[0x0][0x608] ;  /* 0x0001820000097ab9 */ /* 0x000fe20000000800 */
[----:B------:R-:W-:-:S03]  /*fec0*/  IMAD.IADD R3, R3, 0x1, R5 ;  /* 0x0000000103037824 */ /* 0x000fc600078e0205 */
[----:B------:R-:W3:Y:S02]  /*fed0*/  F2I.U32.TRUNC.NTZ R4, R4 ;  /* 0x0000000400047305 */ /* 0x000ee4000020f000 */
[----:B------:R-:W-:Y:S02]  /*fee0*/  SHF.R.U64 R7, R2, UR7, R3 ;  /* 0x0000000702077c19 */ /* 0x000fe40008001203 */
[----:B-1----:R-:W-:-:S05]  /*fef0*/  I2FP.F32.U32 R2, R10 ;  /* 0x0000000a00027245 */ /* 0x002fca0000201000 */
[----:B------:R-:W-:Y:S01]  /*ff00*/  FMUL R5, R2, UR8 ;  /* 0x0000000802057c20 */ /* 0x000fe20008400000 */
[----:B------:R-:W-:Y:S01]  /*ff10*/  SHF.R.U32.HI R2, RZ, UR7, R3 ;  /* 0x00000007ff027c19 */ /* 0x000fe20008011603 */
[----:B------:R-:W-:Y:S02]  /*ff20*/  ULDC UR7, c[0x0][0x658] ;  /* 0x0001960000077ab9 */ /* 0x000fe40000000800 */
[----:B------:R1:W4:Y:S01]  /*ff30*/  F2I.U32.TRUNC.NTZ R16, R5 ;  /* 0x0000000500107305 */ /* 0x000322000020f000 */
[----:B------:R-:W-:Y:S01]  /*ff40*/  SHF.R.U64 R15, R7, UR9, R2 ;  /* 0x00000009070f7c19 */ /* 0x000fe20008001202 */
[----:B---3--:R-:W-:Y:S01]  /*ff50*/  IMAD.MOV R4, RZ, RZ, -R4 ;  /* 0x000000ffff047224 */ /* 0x008fe200078e0a04 */
[----:B------:R-:W-:-:S03]  /*ff60*/  SHF.R.U32.HI R2, RZ, UR9, R2 ;  /* 0x00000009ff027c19 */ /* 0x000fc60008011602 */
[----:B0-----:R-:W-:Y:S01]  /*ff70*/  IMAD R12, R19, R4, R12 ;  /* 0x00000004130c7224 */ /* 0x001fe200078e020c */
[--C-:B------:R-:W-:Y:S02]  /*ff80*/  SHF.R.U64 R14, R15, UR7, R2.reuse ;  /* 0x000000070f0e7c19 */ /* 0x100fe40008001202 */
[----:B------:R-:W-:-:S03]  /*ff90*/  SHF.R.U32.HI R17, RZ, UR7, R2 ;  /* 0x00000007ff117c19 */ /* 0x000fc60008011602 */
[----:B------:R-:W-:Y:S02]  /*ffa0*/  IMAD.MOV.U32 R2, RZ, RZ, R14 ;  /* 0x000000ffff027224 */ /* 0x000fe400078e000e */
[----:B------:R-:W-:Y:S01]  /*ffb0*/  IMAD.MOV.U32 R3, RZ, RZ, R17 ;  /* 0x000000ffff037224 */ /* 0x000fe200078e0011 */
[----:B-12-4-:R-:W-:Y:S06]  /*ffc0*/  @!P0 BRA `(.L_x_314) ;  /* 0x0000000000288947 */ /* 0x016fec0003800000 */
[----:B------:R-:W-:Y:S02]  /*ffd0*/  ULDC UR7, c[0x0][0x64c] ;  /* 0x0001930000077ab9 */ /* 0x000fe40000000800 */
[----:B------:R-:W-:-:S05]  /*ffe0*/  IADD3 R3, P0, R14, UR7, RZ ;  /* 0x000000070e037c10 */ /* 0x000fca000ff1e0ff */
[----:B------:R-:W-:-:S04]  /*fff0*/  IMAD.X R17, RZ, RZ, R17, P0 ;  /* 0x000000ffff117224 */ /* 0x000fc800000e0611 */
[----:B------:R-:W-:-:S04]  /*10000*/  IMAD.WIDE.U32 R4, R17, UR10, RZ ;  /* 0x0000000a11047c25 */ /* 0x000fc8000f8e00ff */
[----:B------:R-:W-:-:S04]  /*10010*/  IMAD.WIDE.U32 R4, P0, R3, UR11, R4 ;  /* 0x0000000b03047c25 */ /* 0x000fc8000f800004 */
[----:B------:R-:W-:-:S04]  /*10020*/  IMAD.WIDE.U32 R2, R3, UR10, RZ ;  /* 0x0000000a03027c25 */ /* 0x000fc8000f8e00ff */
[----:B------:R-:W-:Y:S01]  /*10030*/  IMAD.MOV.U32 R2, RZ, RZ, R5 ;  /* 0x000000ffff027224 */ /* 0x000fe200078e0005 */
[----:B------:R-:W-:Y:S01]  /*10040*/  IADD3 RZ, P1, R3, R4, RZ ;  /* 0x0000000403ff7210 */ /* 0x000fe20007f3e0ff */
[----:B------:R-:W-:-:S04]  /*10050*/  IMAD.X R3, RZ, RZ, RZ, P0 ;  /* 0x000000ffff037224 */ /* 0x000fc800000e06ff */
[----:B------:R-:W-:-:S08]  /*10060*/  IMAD.WIDE.U32.X R2, R17, UR11, R2, P1 ;  /* 0x0000000b11027c25 */ /* 0x000fd000088e0402 */
.L_x_314:
[----:B------:R-:W-:Y:S01]  /*10070*/  ULDC UR7, c[0x0][0x648] ;  /* 0x0001920000077ab9 */ /* 0x000fe20000000800 */
[----:B------:R-:W-:Y:S01]  /*10080*/  LOP3.LUT R15, R15, UR6, RZ, 0xc0, !PT ;  /* 0x000000060f0f7c12 */ /* 0x000fe2000f8ec0ff */
[----:B------:R-:W-:Y:S01]  /*10090*/  IMAD.MOV R16, RZ, RZ, -R16 ;  /* 0x000000ffff107224 */ /* 0x000fe200078e0a10 */
[----:B------:R-:W-:Y:S01]  /*100a0*/  SHF.R.U64 R2, R2, UR7, R3 ;  /* 0x0000000702027c19 */ /* 0x000fe20008001203 */
[----:B------:R-:W-:Y:S01]  /*100b0*/  ULDC UR7, c[0x0][0x638] ;  /* 0x00018e0000077ab9 */ /* 0x000fe20000000800 */
[----:B------:R-:W-:Y:S01]  /*100c0*/  LOP3.LUT R7, R7, UR4, RZ, 0xc0, !PT ;  /* 0x0000000407077c12 */ /* 0x000fe2000f8ec0ff */
[----:B------:R-:W-:Y:S01]  /*100d0*/  @P4 IMAD R12, R13, R16, R10 ;  /* 0x000000100d0c4224 */ /* 0x000fe200078e020a */
[----:B------:R-:W-:Y:S01]  /*100e0*/  ULDC UR8, c[0x0][0x610] ;  /* 0x0001840000087ab9 */ /* 0x000fe20000000800 */
[----:B------:R-:W-:Y:S02]  /*100f0*/  IMAD.MOV R3, RZ, RZ, -R2 ;  /* 0x000000ffff037224 */ /* 0x000fe400078e0a02 */
[----:B------:R-:W-:-:S02]  /*10100*/  IMAD R5, R2, UR5, R15 ;  /* 0x0000000502057c24 */ /* 0x000fc4000f8e020f */
[----:B------:R-:W-:Y:S01]  /*10110*/  IMAD R14, R3, UR7, R14 ;  /* 0x00000007030e7c24 */ /* 0x000fe2000f8e020e */
[----:B------:R-:W-:Y:S01]  /*10120*/  ULDC UR7, c[0x0][0x600] ;  /* 0x0001800000077ab9 */ /* 0x000fe20000000800 */
[----:B------:R-:W-:Y:S02]  /*10130*/  IMAD R5, R5, UR8, R12 ;  /* 0x0000000805057c24 */ /* 0x000fe4000f8e020c */
[----:B------:R-:W-:Y:S02]  /*10140*/  IMAD R14, R14, UR7, R7 ;  /* 0x000000070e0e7c24 */ /* 0x000fe4000f8e0207 */
[----:B------:R-:W-:-:S03]  /*10150*/  IMAD.MOV.U32 R2, RZ, RZ, 0x1 ;  /* 0x00000001ff027424 */ /* 0x000fc600078e00ff */
[----:B------:R-:W-:Y:S02]  /*10160*/  SEL R7, R14, R5, !P4 ;  /* 0x000000050e077207 */ /* 0x000fe40006000000 */
[----:B------:R-:W-:-:S07]  /*10170*/  SEL R5, R5, R14, !P4 ;  /* 0x0000000e05057207 */ /* 0x000fce0006000000 */
.L_x_312:
[----:B------:R-:W-:Y:S05]  /*10180*/  BSYNC B1 ;  /* 0x0000000000017941 */ /* 0x000fea0003800000 */
.L_x_311:
[----:B------:R-:W-:-:S13]  /*10190*/  LOP3.LUT P0, RZ, R2, 0xff, RZ, 0xc0, !PT ;  /* 0x000000ff02ff7812 */ /* 0x000fda000780c0ff */
[----:B------:R-:W-:Y:S05]  /*101a0*/  @P0 BRA `(.L_x_315) ;  /* 0xfffffff4001c0947 */ /* 0x000fea000383ffff */
[----:B------:R-:W-:Y:S05]  /*101b0*/  BSYNC B0 ;  /* 0x0000000000007941 */ /* 0x000fea0003800000 */
.L_x_304:
[----:B------:R-:W-:-:S03]  /*101c0*/  UMOV UR7, 0xffffffff ;  /* 0xffffffff00077882 */ /* 0x000fc60000000000 */
[----:B------:R-:W-:Y:S05]  /*101d0*/  BRA.DIV UR7, `(.L_x_316) ;  /* 0x0000000e07207947 */ /* 0x000fea000b800000 */
[----:B------:R-:W-:-:S13]  /*101e0*/  ELECT P0, URZ, PT ;  /* 0x00000000003f782f */ /* 0x000fda0003800000 */
.L_x_344:
[----:B------:R-:W-:Y:S04]  /*101f0*/  BSSY B0, `(.L_x_317) ;  /* 0x00000aa000007945 */ /* 0x000fe80003800000 */
[----:B------:R-:W-:Y:S05]  /*10200*/  @!P0 BRA `(.L_x_318) ;  /* 0x0000000800a08947 */ /* 0x000fea0003800000 */
[----:B------:R-:W-:-:S04]  /*10210*/  ULOP3.LUT UR7, UR13, 0x2, URZ, 0xfc, !UPT ;  /* 0x000000020d077892 */ /* 0x000fc8000f8efc3f */
[----:B------:R-:W-:-:S06]  /*10220*/  UISETP.NE.AND UP0, UPT, UR7, 0x3, UPT ;  /* 0x000000030700788c */ /* 0x000fcc000bf05270 */
[----:B------:R-:W-:-:S13]  /*10230*/  PLOP3.LUT P0, PT, PT, PT, UP0, 0x80, 0x0 ;  /* 0x000000000000781c */ /* 0x000fda0003f0f008 */
[----:B------:R-:W-:Y:S05]  /*10240*/  @!P0 BRA `(.L_x_319) ;  /* 0x0000000000048947 */ /* 0x000fea0003800000 */
[----:B------:R-:W-:Y:S01]  /*10250*/  BPT.TRAP 0x1 ;  /* 0x000000040000795c */ /* 0x000fe20000300000 */
.L_x_319:
[----:B------:R-:W0:Y:S01]  /*10260*/  S2R R3, SR_CgaCtaId ;  /* 0x0000000000037919 */ /* 0x000e220000008800 */
[----:B------:R-:W-:Y:S02]  /*10270*/  MOV R2, 0x400 ;  /* 0x0000040000027802 */ /* 0x000fe40000000f00 */
[----:B------:R-:W-:Y:S02]  /*10280*/  SHF.L.U32 R4, R0, 0x1f, RZ ;  /* 0x0000001f00047819 */ /* 0x000fe400000006ff */
[----:B0-----:R-:W-:-:S05]  /*10290*/  LEA R2, R3, R2, 0x18 ;  /* 0x0000000203027211 */ /* 0x001fca00078ec0ff */
[----:B------:R-:W-:-:S04]  /*102a0*/  VIADD R2, R2, 0x90 ;  /* 0x0000009002027836 */ /* 0x000fc80000000000 */
[C---:B------:R-:W-:Y:S02]  /*102b0*/  IMAD R7, R9.reuse, 0x8, R2 ;  /* 0x0000000809077824 */ /* 0x040fe400078e0202 */
[----:B------:R-:W-:Y:S02]  /*102c0*/  VIADD R9, R9, 0x1 ;  /* 0x0000000109097836 */ /* 0x000fe40000000000 */
[----:B------:R-:W0:Y:S03]  /*102d0*/  SYNCS.PHASECHK.TRANS64.TRYWAIT P0, [R7+URZ], R4 ;  /* 0x00000004070075a7 */ /* 0x000e26000800017f */
[----:B------:R-:W-:-:S04]  /*102e0*/  ISETP.NE.AND P1, PT, R9, 0x12, PT ;  /* 0x000000120900780c */ /* 0x000fc80003f25270 */
[----:B------:R-:W-:Y:S02]  /*102f0*/  SEL R3, RZ, 0x1, P1 ;  /* 0x00000001ff037807 */ /* 0x000fe40000800000 */
[----:B------:R-:W-:Y:S02]  /*10300*/  SEL R9, R9, RZ, P1 ;  /* 0x000000ff09097207 */ /* 0x000fe40000800000 */
[----:B------:R-:W-:-:S03]  /*10310*/  LOP3.LUT R6, R0, R3, RZ, 0x3c, !PT ;  /* 0x0000000300067212 */ /* 0x000fc600078e3cff */
[----:B------:R-:W-:Y:S01]  /*10320*/  IMAD R8, R9, 0x8, R2 ;  /* 0x0000000809087824 */ /* 0x000fe200078e0202 */
[----:B------:R-:W-:Y:S01]  /*10330*/  SHF.L.U32 R5, R6, 0x1f, RZ ;  /* 0x0000001f06057819 */ /* 0x000fe200000006ff */
[----:B0-----:R-:W-:Y:S06]  /*10340*/  @!P0 BRA `(.L_x_320) ;  /* 0x0000000800e48947 */ /* 0x001fec0003800000 */
.L_x_345:
[----:B------:R-:W1:Y:S01]  /*10350*/  SYNCS.PHASECHK.TRANS64.TRYWAIT P0, [R8+URZ], R5 ;  /* 0x00000005080075a7 */ /* 0x000e62000800017f */
[----:B------:R-:W-:-:S05]  /*10360*/  VIADD R0, R9, 0x1 ;  /* 0x0000000109007836 */ /* 0x000fca0000000000 */
[----:B------:R-:W-:-:S04]  /*10370*/  ISETP.NE.AND P1, PT, R0, 0x12, PT ;  /* 0x000000120000780c */ /* 0x000fc80003f25270 */
[----:B------:R-:W-:Y:S02]  /*10380*/  SEL R3, RZ, 0x1, P1 ;  /* 0x00000001ff037807 */ /* 0x000fe40000800000 */
[----:B0-----:R-:W-:Y:S02]  /*10390*/  SEL R7, R0, RZ, P1 ;  /* 0x000000ff00077207 */ /* 0x001fe40000800000 */
[----:B------:R-:W-:-:S03]  /*103a0*/  LOP3.LUT R6, R6, R3, RZ, 0x3c, !PT ;  /* 0x0000000306067212 */ /* 0x000fc600078e3cff */
[----:B------:R-:W-:Y:S01]  /*103b0*/  IMAD R9, R7, 0x8, R2 ;  /* 0x0000000807097824 */ /* 0x000fe200078e0202 */
[----:B------:R-:W-:Y:S01]  /*103c0*/  SHF.L.U32 R4, R6, 0x1f, RZ ;  /* 0x0000001f06047819 */ /* 0x000fe200000006ff */
[----:B-1----:R-:W-:Y:S06]  /*103d0*/  @!P0 BRA `(.L_x_321) ;  /* 0x0000000800d48947 */ /* 0x002fec0003800000 */
.L_x_346:
[----:B------:R-:W1:Y:S01]  /*103e0*/  SYNCS.PHASECHK.TRANS64.TRYWAIT P0, [R9+URZ], R4 ;  /* 0x00000004090075a7 */ /* 0x000e62000800017f */
[----:B------:R-:W-:-:S05]  /*103f0*/  VIADD R0, R7, 0x1 ;  /* 0x0000000107007836 */ /* 0x000fca0000000000 */
[----:B------:R-:W-:-:S04]  /*10400*/  ISETP.NE.AND P1, PT, R0, 0x12, PT ;  /* 0x000000120000780c */ /* 0x000fc80003f25270 */
[----:B------:R-:W-:Y:S02]  /*10410*/  SEL R3, RZ, 0x1, P1 ;  /* 0x00000001ff037807 */ /* 0x000fe40000800000 */
[----:B------:R-:W-:Y:S02]  /*10420*/  SEL R7, R0, RZ, P1 ;  /* 0x000000ff00077207 */ /* 0x000fe40000800000 */
[----:B------:R-:W-:-:S03]  /*10430*/  LOP3.LUT R6, R6, R3, RZ, 0x3c, !PT ;  /* 0x0000000306067212 */ /* 0x000fc600078e3cff */
[----:B0-----:R-:W-:Y:S01]  /*10440*/  IMAD R8, R7, 0x8, R2 ;  /* 0x0000000807087824 */ /* 0x001fe200078e0202 */
[----:B------:R-:W-:Y:S01]  /*10450*/  SHF.L.U32 R5, R6, 0x1f, RZ ;  /* 0x0000001f06057819 */ /* 0x000fe200000006ff */
[----:B-1----:R-:W-:Y:S06]  /*10460*/  @!P0 BRA `(.L_x_322) ;  /* 0x0000000800c48947 */ /* 0x002fec0003800000 */
.L_x_347:
        /* <DEDUP_REMOVED lines=9> */
.L_x_348:
        /* <DEDUP_REMOVED lines=9> */
.L_x_349:
        /* <DEDUP_REMOVED lines=9> */
.L_x_350:
        /* <DEDUP_REMOVED lines=9> */
.L_x_351:
        /* <DEDUP_REMOVED lines=9> */
.L_x_352:
        /* <DEDUP_REMOVED lines=9> */
.L_x_353:
        /* <DEDUP_REMOVED lines=9> */
.L_x_354:
        /* <DEDUP_REMOVED lines=9> */
.L_x_355:
        /* <DEDUP_REMOVED lines=9> */
.L_x_356:
        /* <DEDUP_REMOVED lines=9> */
.L_x_357:
        /* <DEDUP_REMOVED lines=9> */
.L_x_358:
        /* <DEDUP_REMOVED lines=9> */
.L_x_359:
[----:B------:R-:W1:Y:S01]  /*10b30*/  SYNCS.PHASECHK.TRANS64.TRYWAIT P0, [R8+URZ], R5 ;  /* 0x00000005080075a7 */ /* 0x000e62000800017f */
[----:B------:R-:W-:-:S05]  /*10b40*/  VIADD R0, R7, 0x1 ;  /* 0x0000000107007836 */ /* 0x000fca0000000000 */
[----:B------:R-:W-:-:S04]  /*10b50*/  ISETP.NE.AND P1, PT, R0, 0x12, PT ;  /* 0x000000120000780c */ /* 0x000fc80003f25270 */
[----:B------:R-:W-:Y:S02]  /*10b60*/  SEL R3, RZ, 0x1, P1 ;  /* 0x00000001ff037807 */ /* 0x000fe40000800000 */
[----:B------:R-:W-:Y:S02]  /*10b70*/  SEL R7, R0, RZ, P1 ;  /* 0x000000ff00077207 */ /* 0x000fe40000800000 */
[----:B0-----:R-:W-:-:S03]  /*10b80*/  LOP3.LUT R9, R6, R3, RZ, 0x3c, !PT ;  /* 0x0000000306097212 */ /* 0x001fc600078e3cff */
[----:B------:R-:W-:Y:S01]  /*10b90*/  IMAD R11, R7, 0x8, R2 ;  /* 0x00000008070b7824 */ /* 0x000fe200078e0202 */
[----:B------:R-:W-:Y:S01]  /*10ba0*/  SHF.L.U32 R6, R9, 0x1f, RZ ;  /* 0x0000001f09067819 */ /* 0x000fe200000006ff */
[----:B-1----:R-:W-:Y:S06]  /*10bb0*/  @!P0 BRA `(.L_x_335) ;  /* 0x0000000400f48947 */ /* 0x002fec0003800000 */
.L_x_360:
[----:B------:R-:W1:Y:S01]  /*10bc0*/  SYNCS.PHASECHK.TRANS64.TRYWAIT P0, [R11+URZ], R6 ;  /* 0x000000060b0075a7 */ /* 0x000e62000800017f */
[----:B------:R-:W-:-:S05]  /*10bd0*/  VIADD R0, R7, 0x1 ;  /* 0x0000000107007836 */ /* 0x000fca0000000000 */
[----:B------:R-:W-:-:S04]  /*10be0*/  ISETP.NE.AND P1, PT, R0, 0x12, PT ;  /* 0x000000120000780c */ /* 0x000fc80003f25270 */
[----:B------:R-:W-:Y:S02]  /*10bf0*/  SEL R4, RZ, 0x1, P1 ;  /* 0x00000001ff047807 */ /* 0x000fe40000800000 */
[----:B------:R-:W-:Y:S02]  /*10c00*/  SEL R3, R0, RZ, P1 ;  /* 0x000000ff00037207 */ /* 0x000fe40000800000 */
[----:B------:R-:W-:Y:S01]  /*10c10*/  LOP3.LUT R0, R9, R4, RZ, 0x3c, !PT ;  /* 0x0000000409007212 */ /* 0x000fe200078e3cff */
[----:B-1----:R-:W-:Y:S06]  /*10c20*/  @!P0 BRA `(.L_x_336) ;  /* 0x0000000400ec8947 */ /* 0x002fec0003800000 */
.L_x_361:
[----:B------:R-:W-:Y:S01]  /*10c30*/  IMAD R3, R3, 0x8, R2 ;  /* 0x0000000803037824 */ /* 0x000fe200078e0202 */
[----:B------:R-:W-:-:S07]  /*10c40*/  SHF.L.U32 R0, R0, 0x1f, RZ ;  /* 0x0000001f00007819 */ /* 0x000fce00000006ff */
.L_x_337:
[----:B--2---:R2:W3:Y:S02]  /*10c50*/  SYNCS.PHASECHK.TRANS64.TRYWAIT P0, [R3+URZ], R0 ;  /* 0x00000000030075a7 */ /* 0x0044e4000800017f */
[----:B---3--:R-:W-:Y:S05]  /*10c60*/  @!P0 NANOSLEEP.SYNCS 0x989680 ;  /* 0x009896800000895d */ /* 0x008fea0003900000 */
[----:B------:R-:W3:Y:S02]  /*10c70*/  @!P0 SYNCS.PHASECHK.TRANS64 P0, [R3+URZ], R0 ;  /* 0x00000000030085a7 */ /* 0x000ee4000800007f */
[----:B---3--:R-:W-:Y:S05]  /*10c80*/  @!P0 BRA `(.L_x_337) ;  /* 0xfffffffc00f08947 */ /* 0x008fea000383ffff */
.L_x_318:
[----:B------:R-:W-:Y:S05]  /*10c90*/  BSYNC B0 ;  /* 0x0000000000007941 */ /* 0x000fea0003800000 */
.L_x_317:
[----:B------:R-:W-:Y:S05]  /*10ca0*/  EXIT ;  /* 0x000000000000794d */ /* 0x000fea0003800000 */
.L_x_22:
[----:B-1----:R-:W-:-:S04]  /*10cb0*/  IMAD.U32 R3, RZ, RZ, UR7 ;  /* 0x00000007ff037e24 */ /* 0x002fc8000f8e00ff */
[----:B------:R1:W3:Y:S03]  /*10cc0*/  SYNCS.PHASECHK.TRANS64.TRYWAIT P1, [R3+URZ], R0 ;  /* 0x00000000030075a7 */ /* 0x0002e6000802017f */
[----:B---3--:R-:W-:Y:S05]  /*10cd0*/  @!P1 NANOSLEEP.SYNCS 0x989680 ;  /* 0x009896800000995d */ /* 0x008fea0003900000 */
[----:B------:R-:W3:Y:S02]  /*10ce0*/  @!P1 SYNCS.PHASECHK.TRANS64 P1, [R3+URZ], R0 ;  /* 0x00000000030095a7 */ /* 0x000ee4000802007f */
[----:B---3--:R-:W-:Y:S05]  /*10cf0*/  @!P1 BRA `(.L_x_22) ;  /* 0xfffffffc00ec9947 */ /* 0x008fea000383ffff */
[----:B------:R-:W-:Y:S05]  /*10d00*/  BRA `(.L_x_21) ;  /* 0xffffff1000a87947 */ /* 0x000fea000383ffff */
.L_x_28:
[----:B-----5:R1:W-:Y:S02]  /*10d10*/  STL [R1+0x8c], R0 ;  /* 0x00008c0001007387 */ /* 0x0203e40000100800 */
[----:B-1----:R-:W-:-:S04]  /*10d20*/  IMAD.U32 R0, RZ, RZ, UR9 ;  /* 0x00000009ff007e24 */ /* 0x002fc8000f8e00ff */
[----:B------:R1:W4:Y:S03]  /*10d30*/  SYNCS.PHASECHK.TRANS64.TRYWAIT P1, [R0+URZ], R229 ;  /* 0x000000e5000075a7 */ /* 0x000326000802017f */
[----:B----4-:R-:W-:Y:S05]  /*10d40*/  @!P1 NANOSLEEP.SYNCS 0x989680 ;  /* 0x009896800000995d */ /* 0x010fea0003900000 */
[----:B------:R1:W4:Y:S02]  /*10d50*/  @!P1 SYNCS.PHASECHK.TRANS64 P1, [R0+URZ], R229 ;  /* 0x000000e5000095a7 */ /* 0x000324000802007f */
[----:B-1----:R1:W5:Y:S02]  /*10d60*/  LDL.LU R0, [R1+0x8c] ;  /* 0x00008c0001007983 */ /* 0x0023640000300800 */
[----:B-1--4-:R-:W-:Y:S05]  /*10d70*/  @!P1 BRA `(.L_x_28) ;  /* 0xfffffffc00e49947 */ /* 0x012fea000383ffff */
[----:B------:R-:W-:Y:S05]  /*10d80*/  BRA `(.L_x_27) ;  /* 0xffffff24000c7947 */ /* 0x000fea000383ffff */
.L_x_305:
[----:B------:R-:W-:Y:S01]  /*10d90*/  BSSY B1, `(.L_x_338) ;  /* 0x0000006000017945 */ /* 0x000fe20003800000 */
[----:B------:R-:W-:-:S07]  /*10da0*/  IMAD.MOV.U32 R2, RZ, RZ, -0x1 ;  /* 0xffffffffff027424 */ /* 0x000fce00078e00ff */
[----:B------:R-:W-:Y:S05]  /*10db0*/  WARPSYNC.COLLECTIVE R2, `(.L_x_339) ;  /* 0x00000000020c7348 */ /* 0x000fea0003c00000 */
[----:B------:R-:W-:Y:S02]  /*10dc0*/  ELECT P0, UR62, PT ;  /* 0x00000000003e782f */ /* 0x000fe40003800000 */
[----:B------:R-:W-:Y:S01]  /*10dd0*/  MOV R2, UR62 ;  /* 0x0000003e00027c02 */ /* 0x000fe20008000f00 */
[----:B------:R-:W-:Y:S10]  /*10de0*/  ENDCOLLECTIVE ;  /* 0x000000000000791b */ /* 0x000ff40003800000 */
.L_x_339:
[----:B------:R-:W-:Y:S05]  /*10df0*/  BSYNC B1 ;  /* 0x0000000000017941 */ /* 0x000fea0003800000 */
.L_x_338:
[----:B------:R-:W-:Y:S05]  /*10e00*/  BRA `(.L_x_340) ;  /* 0xffffffe800107947 */ /* 0x000fea000383ffff */
.L_x_308:
[----:B0-----:R0:W2:Y:S02]  /*10e10*/  SYNCS.PHASECHK.TRANS64.TRYWAIT P0, [R13+URZ+0x90], R4 ;  /* 0x000090040d0075a7 */ /* 0x0010a4000800017f */
[----:B--2---:R-:W-:Y:S05]  /*10e20*/  @!P0 NANOSLEEP.SYNCS 0x989680 ;  /* 0x009896800000895d */ /* 0x004fea0003900000 */
[----:B------:R-:W2:Y:S02]  /*10e30*/  @!P0 SYNCS.PHASECHK.TRANS64 P0, [R13+URZ+0x90], R4 ;  /* 0x000090040d0085a7 */ /* 0x000ea4000800007f */
[----:B--2---:R-:W-:Y:S05]  /*10e40*/  @!P0 BRA `(.L_x_308) ;  /* 0xfffffffc00f08947 */ /* 0x004fea000383ffff */
[----:B------:R-:W-:Y:S05]  /*10e50*/  BRA `(.L_x_341) ;  /* 0xffffffe800547947 */ /* 0x000fea000383ffff */
.L_x_316:
[----:B------:R-:W-:Y:S01]  /*10e60*/  BSSY B0, `(.L_x_342) ;  /* 0x0000006000007945 */ /* 0x000fe20003800000 */
[----:B------:R-:W-:-:S07]  /*10e70*/  IMAD.MOV.U32 R2, RZ, RZ, -0x1 ;  /* 0xffffffffff027424 */ /* 0x000fce00078e00ff */
[----:B------:R-:W-:Y:S05]  /*10e80*/  WARPSYNC.COLLECTIVE R2, `(.L_x_343) ;  /* 0x00000000020c7348 */ /* 0x000fea0003c00000 */
[----:B------:R-:W-:Y:S02]  /*10e90*/  ELECT P0, UR62, PT ;  /* 0x00000000003e782f */ /* 0x000fe40003800000 */
[----:B------:R-:W-:Y:S01]  /*10ea0*/  MOV R2, UR62 ;  /* 0x0000003e00027c02 */ /* 0x000fe20008000f00 */
[----:B------:R-:W-:Y:S10]  /*10eb0*/  ENDCOLLECTIVE ;  /* 0x000000000000791b */ /* 0x000ff40003800000 */
.L_x_343:
[----:B------:R-:W-:Y:S05]  /*10ec0*/  BSYNC B0 ;  /* 0x0000000000007941 */ /* 0x000fea0003800000 */
.L_x_342:
[----:B------:R-:W-:Y:S05]  /*10ed0*/  BRA `(.L_x_344) ;  /* 0xfffffff000c47947 */ /* 0x000fea000383ffff */
.L_x_320:
[----:B0-----:R0:W1:Y:S02]  /*10ee0*/  SYNCS.PHASECHK.TRANS64.TRYWAIT P0, [R7+URZ], R4 ;  /* 0x00000004070075a7 */ /* 0x001064000800017f */
[----:B-1----:R-:W-:Y:S05]  /*10ef0*/  @!P0 NANOSLEEP.SYNCS 0x989680 ;  /* 0x009896800000895d */ /* 0x002fea0003900000 */
[----:B------:R-:W1:Y:S02]  /*10f00*/  @!P0 SYNCS.PHASECHK.TRANS64 P0, [R7+URZ], R4 ;  /* 0x00000004070085a7 */ /* 0x000e64000800007f */
[----:B-1----:R-:W-:Y:S05]  /*10f10*/  @!P0 BRA `(.L_x_320) ;  /* 0xfffffffc00f08947 */ /* 0x002fea000383ffff */
[----:B------:R-:W-:Y:S05]  /*10f20*/  BRA `(.L_x_345) ;  /* 0xfffffff400087947 */ /* 0x000fea000383ffff */
.L_x_321:
[----:B0-----:R0:W1:Y:S02]  /*10f30*/  SYNCS.PHASECHK.TRANS64.TRYWAIT P0, [R8+URZ], R5 ;  /* 0x00000005080075a7 */ /* 0x001064000800017f */
[----:B-1----:R-:W-:Y:S05]  /*10f40*/  @!P0 NANOSLEEP.SYNCS 0x989680 ;  /* 0x009896800000895d */ /* 0x002fea0003900000 */
[----:B------:R-:W1:Y:S02]  /*10f50*/  @!P0 SYNCS.PHASECHK.TRANS64 P0, [R8+URZ], R5 ;  /* 0x00000005080085a7 */ /* 0x000e64000800007f */
[----:B-1----:R-:W-:Y:S05]  /*10f60*/  @!P0 BRA `(.L_x_321) ;  /* 0xfffffffc00f08947 */ /* 0x002fea000383ffff */
[----:B------:R-:W-:Y:S05]  /*10f70*/  BRA `(.L_x_346) ;  /* 0xfffffff400187947 */ /* 0x000fea000383ffff */
.L_x_322:
[----:B0-----:R0:W1:Y:S02]  /*10f80*/  SYNCS.PHASECHK.TRANS64.TRYWAIT P0, [R9+URZ], R4 ;  /* 0x00000004090075a7 */ /* 0x001064000800017f */
[----:B-1----:R-:W-:Y:S05]  /*10f90*/  @!P0 NANOSLEEP.SYNCS 0x989680 ;  /* 0x009896800000895d */ /* 0x002fea0003900000 */
[----:B------:R-:W1:Y:S02]  /*10fa0*/  @!P0 SYNCS.PHASECHK.TRANS64 P0, [R9+URZ], R4 ;  /* 0x00000004090085a7 */ /* 0x000e64000800007f */
[----:B-1----:R-:W-:Y:S05]  /*10fb0*/  @!P0 BRA `(.L_x_322) ;  /* 0xfffffffc00f08947 */ /* 0x002fea000383ffff */
[----:B------:R-:W-:Y:S05]  /*10fc0*/  BRA `(.L_x_347) ;  /* 0xfffffff400287947 */ /* 0x000fea000383ffff */
.L_x_323:
[----:B0-----:R0:W1:Y:S02]  /*10fd0*/  SYNCS.PHASECHK.TRANS64.TRYWAIT P0, [R8+URZ], R5 ;  /* 0x00000005080075a7 */ /* 0x001064000800017f */
[----:B-1----:R-:W-:Y:S05]  /*10fe0*/  @!P0 NANOSLEEP.SYNCS 0x989680 ;  /* 0x009896800000895d */ /* 0x002fea0003900000 */
[----:B------:R-:W1:Y:S02]  /*10ff0*/  @!P0 SYNCS.PHASECHK.TRANS64 P0, [R8+URZ], R5 ;  /* 0x00000005080085a7 */ /* 0x000e64000800007f */
[----:B-1----:R-:W-:Y:S05]  /*11000*/  @!P0 BRA `(.L_x_323) ;  /* 0xfffffffc00f08947 */ /* 0x002fea000383ffff */
[----:B------:R-:W-:Y:S05]  /*11010*/  BRA `(.L_x_348) ;  /* 0xfffffff400387947 */ /* 0x000fea000383ffff */
.L_x_324:
[----:B0-----:R0:W1:Y:S02]  /*11020*/  SYNCS.PHASECHK.TRANS64.TRYWAIT P0, [R9+URZ], R4 ;  /* 0x00000004090075a7 */ /* 0x001064000800017f */
[----:B-1----:R-:W-:Y:S05]  /*11030*/  @!P0 NANOSLEEP.SYNCS 0x989680 ;  /* 0x009896800000895d */ /* 0x002fea0003900000 */
[----:B------:R-:W1:Y:S02]  /*11040*/  @!P0 SYNCS.PHASECHK.TRANS64 P0, [R9+URZ], R4 ;  /* 0x00000004090085a7 */ /* 0x000e64000800007f */
[----:B-1----:R-:W-:Y:S05]  /*11050*/  @!P0 BRA `(.L_x_324) ;  /* 0xfffffffc00f08947 */ /* 0x002fea000383ffff */
[----:B------:R-:W-:Y:S05]  /*11060*/  BRA `(.L_x_349) ;  /* 0xfffffff400487947 */ /* 0x000fea000383ffff */
.L_x_325:
[----:B0-----:R0:W1:Y:S02]  /*11070*/  SYNCS.PHASECHK.TRANS64.TRYWAIT P0, [R8+URZ], R5 ;  /* 0x00000005080075a7 */ /* 0x001064000800017f */
[----:B-1----:R-:W-:Y:S05]  /*11080*/  @!P0 NANOSLEEP.SYNCS 0x989680 ;  /* 0x009896800000895d */ /* 0x002fea0003900000 */
[----:B------:R-:W1:Y:S02]  /*11090*/  @!P0 SYNCS.PHASECHK.TRANS64 P0, [R8+URZ], R5 ;  /* 0x00000005080085a7 */ /* 0x000e64000800007f */
[----:B-1----:R-:W-:Y:S05]  /*110a0*/  @!P0 BRA `(.L_x_325) ;  /* 0xfffffffc00f08947 */ /* 0x002fea000383ffff */
[----:B------:R-:W-:Y:S05]  /*110b0*/  BRA `(.L_x_350) ;  /* 0xfffffff400587947 */ /* 0x000fea000383ffff */
.L_x_326:
[----:B0-----:R0:W1:Y:S02]  /*110c0*/  SYNCS.PHASECHK.TRANS64.TRYWAIT P0, [R9+URZ], R4 ;  /* 0x00000004090075a7 */ /* 0x001064000800017f */
[----:B-1----:R-:W-:Y:S05]  /*110d0*/  @!P0 NANOSLEEP.SYNCS 0x989680 ;  /* 0x009896800000895d */ /* 0x002fea0003900000 */
[----:B------:R-:W1:Y:S02]  /*110e0*/  @!P0 SYNCS.PHASECHK.TRANS64 P0, [R9+URZ], R4 ;  /* 0x00000004090085a7 */ /* 0x000e64000800007f */
[----:B-1----:R-:W-:Y:S05]  /*110f0*/  @!P0 BRA `(.L_x_326) ;  /* 0xfffffffc00f08947 */ /* 0x002fea000383ffff */
[----:B------:R-:W-:Y:S05]  /*11100*/  BRA `(.L_x_351) ;  /* 0xfffffff400687947 */ /* 0x000fea000383ffff */
.L_x_327:
[----:B0-----:R0:W1:Y:S02]  /*11110*/  SYNCS.PHASECHK.TRANS64.TRYWAIT P0, [R8+URZ], R5 ;  /* 0x00000005080075a7 */ /* 0x001064000800017f */
[----:B-1----:R-:W-:Y:S05]  /*11120*/  @!P0 NANOSLEEP.SYNCS 0x989680 ;  /* 0x009896800000895d */ /* 0x002fea0003900000 */
[----:B------:R-:W1:Y:S02]  /*11130*/  @!P0 SYNCS.PHASECHK.TRANS64 P0, [R8+URZ], R5 ;  /* 0x00000005080085a7 */ /* 0x000e64000800007f */
[----:B-1----:R-:W-:Y:S05]  /*11140*/  @!P0 BRA `(.L_x_327) ;  /* 0xfffffffc00f08947 */ /* 0x002fea000383ffff */
[----:B------:R-:W-:Y:S05]  /*11150*/  BRA `(.L_x_352) ;  /* 0xfffffff400787947 */ /* 0x000fea000383ffff */
.L_x_328:
[----:B0-----:R0:W1:Y:S02]  /*11160*/  SYNCS.PHASECHK.TRANS64.TRYWAIT P0, [R9+URZ], R4 ;  /* 0x00000004090075a7 */ /* 0x001064000800017f */
[----:B-1----:R-:W-:Y:S05]  /*11170*/  @!P0 NANOSLEEP.SYNCS 0x989680 ;  /* 0x009896800000895d */ /* 0x002fea0003900000 */
[----:B------:R-:W1:Y:S02]  /*11180*/  @!P0 SYNCS.PHASECHK.TRANS64 P0, [R9+URZ], R4 ;  /* 0x00000004090085a7 */ /* 0x000e64000800007f */
[----:B-1----:R-:W-:Y:S05]  /*11190*/  @!P0 BRA `(.L_x_328) ;  /* 0xfffffffc00f08947 */ /* 0x002fea000383ffff */
[----:B------:R-:W-:Y:S05]  /*111a0*/  BRA `(.L_x_353) ;  /* 0xfffffff400887947 */ /* 0x000fea000383ffff */
.L_x_329:
[----:B0-----:R0:W1:Y:S02]  /*111b0*/  SYNCS.PHASECHK.TRANS64.TRYWAIT P0, [R8+URZ], R5 ;  /* 0x00000005080075a7 */ /* 0x001064000800017f */
[----:B-1----:R-:W-:Y:S05]  /*111c0*/  @!P0 NANOSLEEP.SYNCS 0x989680 ;  /* 0x009896800000895d */ /* 0x002fea0003900000 */
[----:B------:R-:W1:Y:S02]  /*111d0*/  @!P0 SYNCS.PHASECHK.TRANS64 P0, [R8+URZ], R5 ;  /* 0x00000005080085a7 */ /* 0x000e64000800007f */
[----:B-1----:R-:W-:Y:S05]  /*111e0*/  @!P0 BRA `(.L_x_329) ;  /* 0xfffffffc00f08947 */ /* 0x002fea000383ffff */
[----:B------:R-:W-:Y:S05]  /*111f0*/  BRA `(.L_x_354) ;  /* 0xfffffff400987947 */ /* 0x000fea000383ffff */
.L_x_330:
[----:B0-----:R0:W1:Y:S02]  /*11200*/  SYNCS.PHASECHK.TRANS64.TRYWAIT P0, [R9+URZ], R4 ;  /* 0x00000004090075a7 */ /* 0x001064000800017f */
[----:B-1----:R-:W-:Y:S05]  /*11210*/  @!P0 NANOSLEEP.SYNCS 0x989680 ;  /* 0x009896800000895d */ /* 0x002fea0003900000 */
[----:B------:R-:W1:Y:S02]  /*11220*/  @!P0 SYNCS.PHASECHK.TRANS64 P0, [R9+URZ], R4 ;  /* 0x00000004090085a7 */ /* 0x000e64000800007f */
[----:B-1----:R-:W-:Y:S05]  /*11230*/  @!P0 BRA `(.L_x_330) ;  /* 0xfffffffc00f08947 */ /* 0x002fea000383ffff */
[----:B------:R-:W-:Y:S05]  /*11240*/  BRA `(.L_x_355) ;  /* 0xfffffff400a87947 */ /* 0x000fea000383ffff */
.L_x_331:
[----:B0-----:R0:W1:Y:S02]  /*11250*/  SYNCS.PHASECHK.TRANS64.TRYWAIT P0, [R8+URZ], R5 ;  /* 0x00000005080075a7 */ /* 0x001064000800017f */
[----:B-1----:R-:W-:Y:S05]  /*11260*/  @!P0 NANOSLEEP.SYNCS 0x989680 ;  /* 0x009896800000895d */ /* 0x002fea0003900000 */
[----:B------:R-:W1:Y:S02]  /*11270*/  @!P0 SYNCS.PHASECHK.TRANS64 P0, [R8+URZ], R5 ;  /* 0x00000005080085a7 */ /* 0x000e64000800007f */
[----:B-1----:R-:W-:Y:S05]  /*11280*/  @!P0 BRA `(.L_x_331) ;  /* 0xfffffffc00f08947 */ /* 0x002fea000383ffff */
[----:B------:R-:W-:Y:S05]  /*11290*/  BRA `(.L_x_356) ;  /* 0xfffffff400b87947 */ /* 0x000fea000383ffff */
.L_x_332:
[----:B0-----:R0:W1:Y:S02]  /*112a0*/  SYNCS.PHASECHK.TRANS64.TRYWAIT P0, [R9+URZ], R4 ;  /* 0x00000004090075a7 */ /* 0x001064000800017f */
[----:B-1----:R-:W-:Y:S05]  /*112b0*/  @!P0 NANOSLEEP.SYNCS 0x989680 ;  /* 0x009896800000895d */ /* 0x002fea0003900000 */
[----:B------:R-:W1:Y:S02]  /*112c0*/  @!P0 SYNCS.PHASECHK.TRANS64 P0, [R9+URZ], R4 ;  /* 0x00000004090085a7 */ /* 0x000e64000800007f */
[----:B-1----:R-:W-:Y:S05]  /*112d0*/  @!P0 BRA `(.L_x_332) ;  /* 0xfffffffc00f08947 */ /* 0x002fea000383ffff */
[----:B------:R-:W-:Y:S05]  /*112e0*/  BRA `(.L_x_357) ;  /* 0xfffffff400c87947 */ /* 0x000fea000383ffff */
.L_x_333:
[----:B0-----:R0:W1:Y:S02]  /*112f0*/  SYNCS.PHASECHK.TRANS64.TRYWAIT P0, [R8+URZ], R5 ;  /* 0x00000005080075a7 */ /* 0x001064000800017f */
[----:B-1----:R-:W-:Y:S05]  /*11300*/  @!P0 NANOSLEEP.SYNCS 0x989680 ;  /* 0x009896800000895d */ /* 0x002fea0003900000 */
[----:B------:R-:W1:Y:S02]  /*11310*/  @!P0 SYNCS.PHASECHK.TRANS64 P0, [R8+URZ], R5 ;  /* 0x00000005080085a7 */ /* 0x000e64000800007f */
[----:B-1----:R-:W-:Y:S05]  /*11320*/  @!P0 BRA `(.L_x_333) ;  /* 0xfffffffc00f08947 */ /* 0x002fea000383ffff */
[----:B------:R-:W-:Y:S05]  /*11330*/  BRA `(.L_x_358) ;  /* 0xfffffff400d87947 */ /* 0x000fea000383ffff */
.L_x_334:
[----:B0-----:R0:W1:Y:S02]  /*11340*/  SYNCS.PHASECHK.TRANS64.TRYWAIT P0, [R9+URZ], R4 ;  /* 0x00000004090075a7 */ /* 0x001064000800017f */
[----:B-1----:R-:W-:Y:S05]  /*11350*/  @!P0 NANOSLEEP.SYNCS 0x989680 ;  /* 0x009896800000895d */ /* 0x002fea0003900000 */
[----:B------:R-:W1:Y:S02]  /*11360*/  @!P0 SYNCS.PHASECHK.TRANS64 P0, [R9+URZ], R4 ;  /* 0x00000004090085a7 */ /* 0x000e64000800007f */
[----:B-1----:R-:W-:Y:S05]  /*11370*/  @!P0 BRA `(.L_x_334) ;  /* 0xfffffffc00f08947 */ /* 0x002fea000383ffff */
[----:B------:R-:W-:Y:S05]  /*11380*/  BRA `(.L_x_359) ;  /* 0xfffffff400e87947 */ /* 0x000fea000383ffff */
.L_x_335:
[----:B0-----:R0:W1:Y:S02]  /*11390*/  SYNCS.PHASECHK.TRANS64.TRYWAIT P0, [R8+URZ], R5 ;  /* 0x00000005080075a7 */ /* 0x001064000800017f */
[----:B-1----:R-:W-:Y:S05]  /*113a0*/  @!P0 NANOSLEEP.SYNCS 0x989680 ;  /* 0x009896800000895d */ /* 0x002fea0003900000 */
[----:B------:R-:W1:Y:S02]  /*113b0*/  @!P0 SYNCS.PHASECHK.TRANS64 P0, [R8+URZ], R5 ;  /* 0x00000005080085a7 */ /* 0x000e64000800007f */
[----:B-1----:R-:W-:Y:S05]  /*113c0*/  @!P0 BRA `(.L_x_335) ;  /* 0xfffffffc00f08947 */ /* 0x002fea000383ffff */
[----:B------:R-:W-:Y:S05]  /*113d0*/  BRA `(.L_x_360) ;  /* 0xfffffff400f87947 */ /* 0x000fea000383ffff */
.L_x_336:
[----:B-1----:R1:W2:Y:S02]  /*113e0*/  SYNCS.PHASECHK.TRANS64.TRYWAIT P0, [R11+URZ], R6 ;  /* 0x000000060b0075a7 */ /* 0x0022a4000800017f */
[----:B--2---:R-:W-:Y:S05]  /*113f0*/  @!P0 NANOSLEEP.SYNCS 0x989680 ;  /* 0x009896800000895d */ /* 0x004fea0003900000 */
[----:B------:R-:W2:Y:S02]  /*11400*/  @!P0 SYNCS.PHASECHK.TRANS64 P0, [R11+URZ], R6 ;  /* 0x000000060b0085a7 */ /* 0x000ea4000800007f */
[----:B--2---:R-:W-:Y:S05]  /*11410*/  @!P0 BRA `(.L_x_336) ;  /* 0xfffffffc00f08947 */ /* 0x004fea000383ffff */
[----:B------:R-:W-:Y:S05]  /*11420*/  BRA `(.L_x_361) ;  /* 0xfffffff800007947 */ /* 0x000fea000383ffff */
.L_x_362:
[----:B------:R-:W-:-:S00]  /*11430*/  BRA `(.L_x_362) ;  /* 0xfffffffc00fc7947 */ /* 0x000fc0000383ffff */
[----:B------:R-:W-:-:S00]  /*11440*/  NOP ;  /* 0x0000000000007918 */ /* 0x000fc00000000000 */
        /* <DEDUP_REMOVED lines=11> */
.L_x_363:


//--------------------- .nv.shared._ZN7cutlass13device_kernelINS_4gemm6kernel13GemmUniversalIN4cute5tupleIJiiiiEEENS1_10collective13CollectiveMmaINS1_37MainloopSm90TmaGmmaWarpSpecializedFP8ILi18ENS5_IJNS4_1CILi1EEENSA_ILi8EEESB_EEENS1_35KernelTmaWarpSpecializedCooperativeEEENS5_IJNSA_ILi256EEENSA_ILi128EEENSA_ILi32EEEEEENS_12float_e5m2_tENS5_IJlSB_lEEESK_SL_NS4_8TiledMMAINS4_8MMA_AtomIJNS4_4SM904GMMA31MMA_64x128x32_F32E5M2E5M2_SS_TNILNSP_7ScaleInE1ELSR_1EEEEEENS4_6LayoutINS5_IJNSA_ILi2EEESB_SB_EEENS5_IJSB_NSA_ILi0EEESX_EEEEENS5_IJNS4_10UnderscoreES10_S10_EEEEENS4_23SM90_TMA_LOAD_MULTICASTENS4_14ComposedLayoutINS4_7SwizzleILi1ELi4ELi3EEENS4_18smem_ptr_flag_bitsILi8EEENSU_INS5_IJSC_SI_EEENS5_IJSI_SB_EEEEEEEvNS4_8identityENS4_13SM90_TMA_LOADES1C_vS1D_EENS_8epilogue10collective6detail29Sm90TmaWarpSpecializedAdapterINS1H_15DefaultEpilogueISK_SL_SL_NS1G_6thread17LinearCombinationISK_Li1EffLNS1L_9ScaleType4KindE0ELNS_15FloatRoundStyleE2ESK_EENS1_15EpilogueDefaultEEEEEvvEEEEvNT_6ParamsE --------------------------
	.section	.nv.shared._ZN7cutlass13device_kernelINS_4gemm6kernel13GemmUniversalIN4cute5tupleIJiiiiEEENS1_10collective13CollectiveMmaINS1_37MainloopSm90TmaGmmaWarpSpecializedFP8ILi18ENS5_IJNS4_1CILi1EEENSA_ILi8EEESB_EEENS1_35KernelTmaWarpSpecializedCooperativeEEENS5_IJNSA_ILi256EEENSA_ILi128EEENSA_ILi32EEEEEENS_12float_e5m2_tENS5_IJlSB_lEEESK_SL_NS4_8TiledMMAINS4_8MMA_AtomIJNS4_4SM904GMMA31MMA_64x128x32_F32E5M2E5M2_SS_TNILNSP_7ScaleInE1ELSR_1EEEEEENS4_6LayoutINS5_IJNSA_ILi2EEESB_SB_EEENS5_IJSB_NSA_ILi0EEESX_EEEEENS5_IJNS4_10UnderscoreES10_S10_EEEEENS4_23SM90_TMA_LOAD_MULTICASTENS4_14ComposedLayoutINS4_7SwizzleILi1ELi4ELi3EEENS4_18smem_ptr_flag_bitsILi8EEENSU_INS5_IJSC_SI_EEENS5_IJSI_SB_EEEEEEEvNS4_8identityENS4_13SM90_TMA_LOADES1C_vS1D_EENS_8epilogue10collective6detail29Sm90TmaWarpSpecializedAdapterINS1H_15DefaultEpilogueISK_SL_SL_NS1G_6thread17LinearCombinationISK_Li1EffLNS1L_9ScaleType4KindE0ELNS_15FloatRoundStyleE2ESK_EENS1_15EpilogueDefaultEEEEEvvEEEEvNT_6ParamsE,"aw",@nobits
	.sectionflags	@""
	.align	16
	.zero		1024


//--------------------- .nv.shared.reserved.0     --------------------------
	.section	.nv.shared.reserved.0,"aw",@nobits
	.weak		__nv_reservedSMEM_offset_0_alias
	.size		__nv_reservedSMEM_offset_0_alias, 0, 0
	.other		__nv_reservedSMEM_offset_0_alias,@"STO_CUDA_RESERVED_SHARED STV_DEFAULT"
__nv_reservedSMEM_offset_0_alias:
	.zero		0


//--------------------- .nv.global                --------------------------
	.section	.nv.global,"aw",@nobits
.nv.global:
	.type		_ZN40_INTERNAL_ff5068ac_4_k_cu_7dd1f952_204334cute1_E,@object
	.size		_ZN40_INTERNAL_ff5068ac_4_k_cu_7dd1f952_204334cute1_E,(_ZN40_INTERNAL_ff5068ac_4_k_cu_7dd1f952_204334cuda3std3__45__cpo6cbeginE - _ZN40_INTERNAL_ff5068ac_4_k_cu_7dd1f952_204334cute1_E)
_ZN40_INTERNAL_ff5068ac_4_k_cu_7dd1f952_204334cute1_E:
	.zero		1
	.type		_ZN40_INTERNAL_ff5068ac_4_k_cu_7dd1f952_204334cuda3std3__45__cpo6cbeginE,@object
	.size		_ZN40_INTERNAL_ff5068ac_4_k_cu_7dd1f952_204334cuda3std3__45__cpo6cbeginE,(_ZN40_INTERNAL_ff5068ac_4_k_cu_7dd1f952_204334cuda3std3__48in_placeE - _ZN40_INTERNAL_ff5068ac_4_k_cu_7dd1f952_204334cuda3std3__45__cpo6cbeginE)
_ZN40_INTERNAL_ff5068ac_4_k_cu_7dd1f952_204334cuda3std3__45__cpo6cbeginE:
	.zero		1
	.type		_ZN40_INTERNAL_ff5068ac_4_k_cu_7dd1f952_204334cuda3std3__48in_placeE,@object
	.size		_ZN40_INTERNAL_ff5068ac_4_k_cu_7dd1f952_204334cuda3std3__48in_placeE,(_ZN40_INTERNAL_ff5068ac_4_k_cu_7dd1f952_204334cuda3std6ranges3__45__cpo9iter_moveE - _ZN40_INTERNAL_ff5068ac_4_k_cu_7dd1f952_204334cuda3std3__48in_placeE)
_ZN40_INTERNAL_ff5068ac_4_k_cu_7dd1f952_204334cuda3std3__48in_placeE:
	.zero		1
	.type		_ZN40_INTERNAL_ff5068ac_4_k_cu_7dd1f952_204334cuda3std6ranges3__45__cpo9iter_moveE,@object
	.size		_ZN40_INTERNAL_ff5068ac_4_k_cu_7dd1f952_204334cuda3std6ranges3__45__cpo9iter_moveE,(_ZN40_INTERNAL_ff5068ac_4_k_cu_7dd1f952_204334cuda3std3__45__cpo5beginE - _ZN40_INTERNAL_ff5068ac_4_k_cu_7dd1f952_204334cuda3std6ranges3__45__cpo9iter_moveE)
_ZN40_INTERNAL_ff5068ac_4_k_cu_7dd1f952_204334cuda3std6ranges3__45__cpo9iter_moveE:
	.zero		1
	.type		_ZN40_INTERNAL_ff5068ac_4_k_cu_7dd1f952_204334cuda3std3__45__cpo5beginE,@object
	.size		_ZN40_INTERNAL_ff5068ac_4_k_cu_7dd1f952_204334cuda3std3__45__cpo5beginE,(_ZN40_INTERNAL_ff5068ac_4_k_cu_7dd1f952_204334cuda3std3__442_GLOBAL__N__ff5068ac_4_k_cu_7dd1f952_204336ignoreE - _ZN40_INTERNAL_ff5068ac_4_k_cu_7dd1f952_204334cuda3std3__45__cpo5beginE)
_ZN40_INTERNAL_ff5068ac_4_k_cu_7dd1f952_204334cuda3std3__45__cpo5beginE:
	.zero		1
	.type		_ZN40_INTERNAL_ff5068ac_4_k_cu_7dd1f952_204334cuda3std3__442_GLOBAL__N__ff5068ac_4_k_cu_7dd1f952_204336ignoreE,@object
	.size		_ZN40_INTERNAL_ff5068ac_4_k_cu_7dd1f952_204334cuda3std3__442_GLOBAL__N__ff5068ac_4_k_cu_7dd1f952_204336ignoreE,(_ZN40_INTERNAL_ff5068ac_4_k_cu_7dd1f952_204334cute7productE - _ZN40_INTERNAL_ff5068ac_4_k_cu_7dd1f952_204334cuda3std3__442_GLOBAL__N__ff5068ac_4_k_cu_7dd1f952_204336ignoreE)
_ZN40_INTERNAL_ff5068ac_4_k_cu_7dd1f952_204334cuda3std3__442_GLOBAL__N__ff5068ac_4_k_cu_7dd1f952_204336ignoreE:
	.zero		1
	.type		_ZN40_INTERNAL_ff5068ac_4_k_cu_7dd1f952_204334cute7productE,@object
	.size		_ZN40_INTERNAL_ff5068ac_4_k_cu_7dd1f952_204334cute7productE,(_ZN40_INTERNAL_ff5068ac_4_k_cu_7dd1f952_204334cuda3std3__45__cpo3endE - _ZN40_INTERNAL_ff5068ac_4_k_cu_7dd1f952_204334cute7productE)
_ZN40_INTERNAL_ff5068ac_4_k_cu_7dd1f952_204334cute7productE:
	.zero		1
	.type		_ZN40_INTERNAL_ff5068ac_4_k_cu_7dd1f952_204334cuda3std3__45__cpo3endE,@object
	.size		_ZN40_INTERNAL_ff5068ac_4_k_cu_7dd1f952_204334cuda3std3__45__cpo3endE,(_ZN40_INTERNAL_ff5068ac_4_k_cu_7dd1f952_204334cuda3std3__419piecewise_constructE - _ZN40_INTERNAL_ff5068ac_4_k_cu_7dd1f952_204334cuda3std3__45__cpo3endE)
_ZN40_INTERNAL_ff5068ac_4_k_cu_7dd1f952_204334cuda3std3__45__cpo3endE:
	.zero		1
	.type		_ZN40_INTERNAL_ff5068ac_4_k_cu_7dd1f952_204334cuda3std3__419piecewise_constructE,@object
	.size		_ZN40_INTERNAL_ff5068ac_4_k_cu_7dd1f952_204334cuda3std3__419piecewise_constructE,(_ZN40_INTERNAL_ff5068ac_4_k_cu_7dd1f952_204334cuda3std3__45__cpo4cendE - _ZN40_INTERNAL_ff5068ac_4_k_cu_7dd1f952_204334cuda3std3__419piecewise_constructE)
_ZN40_INTERNAL_ff5068ac_4_k_cu_7dd1f952_204334cuda3std3__419piecewise_constructE:
	.zero		1
	.type		_ZN40_INTERNAL_ff5068ac_4_k_cu_7dd1f952_204334cuda3std3__45__cpo4cendE,@object
	.size		_ZN40_INTERNAL_ff5068ac_4_k_cu_7dd1f952_204334cuda3std3__45__cpo4cendE,(_ZN40_INTERNAL_ff5068ac_4_k_cu_7dd1f952_204334cuda3std6ranges3__45__cpo4swapE - _ZN40_INTERNAL_ff5068ac_4_k_cu_7dd1f952_204334cuda3std3__45__cpo4cendE)
_ZN40_INTERNAL_ff5068ac_4_k_cu_7dd1f952_204334cuda3std3__45__cpo4cendE:
	.zero		1
	.type		_ZN40_INTERNAL_ff5068ac_4_k_cu_7dd1f952_204334cuda3std6ranges3__45__cpo4swapE,@object
	.size		_ZN40_INTERNAL_ff5068ac_4_k_cu_7dd1f952_204334cuda3std6ranges3__45__cpo4swapE,(.L_7 - _ZN40_INTERNAL_ff5068ac_4_k_cu_7dd1f952_204334cuda3std6ranges3__45__cpo4swapE)
_ZN40_INTERNAL_ff5068ac_4_k_cu_7dd1f952_204334cuda3std6ranges3__45__cpo4swapE:
	.zero		1
.L_7:


//--------------------- .nv.constant0._ZN7cutlass13device_kernelINS_4gemm6kernel13GemmUniversalIN4cute5tupleIJiiiiEEENS1_10collective13CollectiveMmaINS1_37MainloopSm90TmaGmmaWarpSpecializedFP8ILi18ENS5_IJNS4_1CILi1EEENSA_ILi8EEESB_EEENS1_35KernelTmaWarpSpecializedCooperativeEEENS5_IJNSA_ILi256EEENSA_ILi128EEENSA_ILi32EEEEEENS_12float_e5m2_tENS5_IJlSB_lEEESK_SL_NS4_8TiledMMAINS4_8MMA_AtomIJNS4_4SM904GMMA31MMA_64x128x32_F32E5M2E5M2_SS_TNILNSP_7ScaleInE1ELSR_1EEEEEENS4_6LayoutINS5_IJNSA_ILi2EEESB_SB_EEENS5_IJSB_NSA_ILi0EEESX_EEEEENS5_IJNS4_10UnderscoreES10_S10_EEEEENS4_23SM90_TMA_LOAD_MULTICASTENS4_14ComposedLayoutINS4_7SwizzleILi1ELi4ELi3EEENS4_18smem_ptr_flag_bitsILi8EEENSU_INS5_IJSC_SI_EEENS5_IJSI_SB_EEEEEEEvNS4_8identityENS4_13SM90_TMA_LOADES1C_vS1D_EENS_8epilogue10collective6detail29Sm90TmaWarpSpecializedAdapterINS1H_15DefaultEpilogueISK_SL_SL_NS1G_6thread17LinearCombinationISK_Li1EffLNS1L_9ScaleType4KindE0ELNS_15FloatRoundStyleE2ESK_EENS1_15EpilogueDefaultEEEEEvvEEEEvNT_6ParamsE --------------------------
	.section	.nv.constant0._ZN7cutlass13device_kernelINS_4gemm6kernel13GemmUniversalIN4cute5tupleIJiiiiEEENS1_10collective13CollectiveMmaINS1_37MainloopSm90TmaGmmaWarpSpecializedFP8ILi18ENS5_IJNS4_1CILi1EEENSA_ILi8EEESB_EEENS1_35KernelTmaWarpSpecializedCooperativeEEENS5_IJNSA_ILi256EEENSA_ILi128EEENSA_ILi32EEEEEENS_12float_e5m2_tENS5_IJlSB_lEEESK_SL_NS4_8TiledMMAINS4_8MMA_AtomIJNS4_4SM904GMMA31MMA_64x128x32_F32E5M2E5M2_SS_TNILNSP_7ScaleInE1ELSR_1EEEEEENS4_6LayoutINS5_IJNSA_ILi2EEESB_SB_EEENS5_IJSB_NSA_ILi0EEESX_EEEEENS5_IJNS4_10UnderscoreES10_S10_EEEEENS4_23SM90_TMA_LOAD_MULTICASTENS4_14ComposedLayoutINS4_7SwizzleILi1ELi4ELi3EEENS4_18smem_ptr_flag_bitsILi8EEENSU_INS5_IJSC_SI_EEENS5_IJSI_SB_EEEEEEEvNS4_8identityENS4_13SM90_TMA_LOADES1C_vS1D_EENS_8epilogue10collective6detail29Sm90TmaWarpSpecializedAdapterINS1H_15DefaultEpilogueISK_SL_SL_NS1G_6thread17LinearCombinationISK_Li1EffLNS1L_9ScaleType4KindE0ELNS_15FloatRoundStyleE2ESK_EENS1_15EpilogueDefaultEEEEEvvEEEEvNT_6ParamsE,"a",@progbits
	.sectionflags	@""
	.align	4
.nv.constant0._ZN7cutlass13device_kernelINS_4gemm6kernel13GemmUniversalIN4cute5tupleIJiiiiEEENS1_10collective13CollectiveMmaINS1_37MainloopSm90TmaGmmaWarpSpecializedFP8ILi18ENS5_IJNS4_1CILi1EEENSA_ILi8EEESB_EEENS1_35KernelTmaWarpSpecializedCooperativeEEENS5_IJNSA_ILi256EEENSA_ILi128EEENSA_ILi32EEEEEENS_12float_e5m2_tENS5_IJlSB_lEEESK_SL_NS4_8TiledMMAINS4_8MMA_AtomIJNS4_4SM904GMMA31MMA_64x128x32_F32E5M2E5M2_SS_TNILNSP_7ScaleInE1ELSR_1EEEEEENS4_6LayoutINS5_IJNSA_ILi2EEESB_SB_EEENS5_IJSB_NSA_ILi0EEESX_EEEEENS5_IJNS4_10UnderscoreES10_S10_EEEEENS4_23SM90_TMA_LOAD_MULTICASTENS4_14ComposedLayoutINS4_7SwizzleILi1ELi4ELi3EEENS4_18smem_ptr_flag_bitsILi8EEENSU_INS5_IJSC_SI_EEENS5_IJSI_SB_EEEEEEEvNS4_8identityENS4_13SM90_TMA_LOADES1C_vS1D_EENS_8epilogue10collective6detail29Sm90TmaWarpSpecializedAdapterINS1H_15DefaultEpilogueISK_SL_SL_NS1G_6thread17LinearCombinationISK_Li1EffLNS1L_9ScaleType4KindE0ELNS_15FloatRoundStyleE2ESK_EENS1_15EpilogueDefaultEEEEEvvEEEEvNT_6ParamsE:
	.zero		1664


//--------------------- SYMBOLS --------------------------

	.type		.nv.reservedSmem.offset0,@object
	.size		.nv.reservedSmem.offset0,0x4
